	.target	sm_90a

	.elftype	@"ET_EXEC"


//--------------------- .note.nv.tkinfo           --------------------------
	.section	.note.nv.tkinfo,"",@"SHT_NOTE"
	.sectionflags	@"SHF_NOTE_NV_TKINFO"
	.tkinfo
        /*0018*/ 	.word	0x00000002
        /*0030*/ 	.string	""
        /*0030*/ 	.string	"ptxas"
        /*0030*/ 	.string	"Cuda compilation tools, release 13.0, V13.0.88"
        /*0030*/ 	.string	"Build cuda_13.0.r13.0/compiler.36424714_0"
        /*0030*/ 	.string	"-v  -suppress-debug-info  -lineinfo  -arch sm_90a "



//--------------------- .note.nv.cuinfo           --------------------------
	.section	.note.nv.cuinfo,"",@"SHT_NOTE"
	.sectionflags	@"SHF_NOTE_NV_CUINFO"
        /*0018*/ 	.short	0x0002
        /*001a*/ 	.short	0x005a
        /*001c*/ 	.short	0x0082
	.zero		2


//--------------------- .nv.info                  --------------------------
	.section	.nv.info,"",@"SHT_CUDA_INFO"
	.align	4


	//----- nvinfo : EIATTR_REGCOUNT
	.align		4
        /*0000*/ 	.byte	0x04, 0x2f
        /*0002*/ 	.short	(.L_1 - .L_0)
	.align		4
.L_0:
        /*0004*/ 	.word	index@(matmul_kernel)
        /*0008*/ 	.word	0x000000b8


	//----- nvinfo : EIATTR_FRAME_SIZE
	.align		4
.L_1:
        /*000c*/ 	.byte	0x04, 0x11
        /*000e*/ 	.short	(.L_3 - .L_2)
	.align		4
.L_2:
        /*0010*/ 	.word	index@(matmul_kernel)
        /*0014*/ 	.word	0x00000000


	//----- nvinfo : EIATTR_MIN_STACK_SIZE
	.align		4
.L_3:
        /*0018*/ 	.byte	0x04, 0x12
        /*001a*/ 	.short	(.L_5 - .L_4)
	.align		4
.L_4:
        /*001c*/ 	.word	index@(matmul_kernel)
        /*0020*/ 	.word	0x00000000
.L_5:


//--------------------- .nv.compat                --------------------------
	.section	.nv.compat,"",@"SHT_CUDA_COMPAT_INFO"
	.align	4
        /*0000*/ 	.byte	0x02, 0x09, 0x01, 0x00, 0x02, 0x02, 0x04, 0x00, 0x02, 0x05, 0x05, 0x00, 0x03, 0x07, 0x01, 0x01
        /*0010*/ 	.byte	0x02, 0x03, 0x00, 0x00, 0x02, 0x06, 0x01, 0x00, 0x04, 0x0b, 0x08, 0x00, 0x00, 0x00, 0x00, 0x00
        /*0020*/ 	.byte	0x00, 0x00, 0x00, 0x00


//--------------------- .nv.info.matmul_kernel    --------------------------
	.section	.nv.info.matmul_kernel,"",@"SHT_CUDA_INFO"
	.sectionflags	@""
	.align	4


	//----- nvinfo : EIATTR_CUDA_API_VERSION
	.align		4
        /*0000*/ 	.byte	0x04, 0x37
        /*0002*/ 	.short	(.L_7 - .L_6)
.L_6:
        /*0004*/ 	.word	0x00000082


	//----- nvinfo : EIATTR_KPARAM_INFO
	.align		4
.L_7:
        /*0008*/ 	.byte	0x04, 0x17
        /*000a*/ 	.short	(.L_9 - .L_8)
.L_8:
        /*000c*/ 	.word	0x00000000
        /*0010*/ 	.short	0x000d
        /*0012*/ 	.short	0x0048
        /*0014*/ 	.byte	0x00, 0xf4, 0x21, 0x00


	//----- nvinfo : EIATTR_KPARAM_INFO
	.align		4
.L_9:
        /*0018*/ 	.byte	0x04, 0x17
        /*001a*/ 	.short	(.L_11 - .L_10)
.L_10:
        /*001c*/ 	.word	0x00000000
        /*0020*/ 	.short	0x000c
        /*0022*/ 	.short	0x0040
        /*0024*/ 	.byte	0x00, 0xf4, 0x21, 0x00


	//----- nvinfo : EIATTR_KPARAM_INFO
	.align		4
.L_11:
        /*0028*/ 	.byte	0x04, 0x17
        /*002a*/ 	.short	(.L_13 - .L_12)
.L_12:
        /*002c*/ 	.word	0x00000000
        /*0030*/ 	.short	0x000b
        /*0032*/ 	.short	0x0038
        /*0034*/ 	.byte	0x00, 0xf0, 0x11, 0x00


	//----- nvinfo : EIATTR_KPARAM_INFO
	.align		4
.L_13:
        /*0038*/ 	.byte	0x04, 0x17
        /*003a*/ 	.short	(.L_15 - .L_14)
.L_14:
        /*003c*/ 	.word	0x00000000
        /*0040*/ 	.short	0x000a
        /*0042*/ 	.short	0x0034
        /*0044*/ 	.byte	0x00, 0xf0, 0x11, 0x00


	//----- nvinfo : EIATTR_KPARAM_INFO
	.align		4
.L_15:
        /*0048*/ 	.byte	0x04, 0x17
        /*004a*/ 	.short	(.L_17 - .L_16)
.L_16:
        /*004c*/ 	.word	0x00000000
        /*0050*/ 	.short	0x0009
        /*0052*/ 	.short	0x0030
        /*0054*/ 	.byte	0x00, 0xf0, 0x11, 0x00


	//----- nvinfo : EIATTR_KPARAM_INFO
	.align		4
.L_17:
        /*0058*/ 	.byte	0x04, 0x17
        /*005a*/ 	.short	(.L_19 - .L_18)
.L_18:
        /*005c*/ 	.word	0x00000000
        /*0060*/ 	.short	0x0008
        /*0062*/ 	.short	0x002c
        /*0064*/ 	.byte	0x00, 0xf0, 0x11, 0x00


	//----- nvinfo : EIATTR_KPARAM_INFO
	.align		4
.L_19:
        /*0068*/ 	.byte	0x04, 0x17
        /*006a*/ 	.short	(.L_21 - .L_20)
.L_20:
        /*006c*/ 	.word	0x00000000
        /*0070*/ 	.short	0x0007
        /*0072*/ 	.short	0x0028
        /*0074*/ 	.byte	0x00, 0xf0, 0x11, 0x00


	//----- nvinfo : EIATTR_KPARAM_INFO
	.align		4
.L_21:
        /*0078*/ 	.byte	0x04, 0x17
        /*007a*/ 	.short	(.L_23 - .L_22)
.L_22:
        /*007c*/ 	.word	0x00000000
        /*0080*/ 	.short	0x0006
        /*0082*/ 	.short	0x0024
        /*0084*/ 	.byte	0x00, 0xf0, 0x11, 0x00


	//----- nvinfo : EIATTR_KPARAM_INFO
	.align		4
.L_23:
        /*0088*/ 	.byte	0x04, 0x17
        /*008a*/ 	.short	(.L_25 - .L_24)
.L_24:
        /*008c*/ 	.word	0x00000000
        /*0090*/ 	.short	0x0005
        /*0092*/ 	.short	0x0020
        /*0094*/ 	.byte	0x00, 0xf0, 0x11, 0x00


	//----- nvinfo : EIATTR_KPARAM_INFO
	.align		4
.L_25:
        /*0098*/ 	.byte	0x04, 0x17
        /*009a*/ 	.short	(.L_27 - .L_26)
.L_26:
        /*009c*/ 	.word	0x00000000
        /*00a0*/ 	.short	0x0004
        /*00a2*/ 	.short	0x001c
        /*00a4*/ 	.byte	0x00, 0xf0, 0x11, 0x00


	//----- nvinfo : EIATTR_KPARAM_INFO
	.align		4
.L_27:
        /*00a8*/ 	.byte	0x04, 0x17
        /*00aa*/ 	.short	(.L_29 - .L_28)
.L_28:
        /*00ac*/ 	.word	0x00000000
        /*00b0*/ 	.short	0x0003
        /*00b2*/ 	.short	0x0018
        /*00b4*/ 	.byte	0x00, 0xf0, 0x11, 0x00


	//----- nvinfo : EIATTR_KPARAM_INFO
	.align		4
.L_29:
        /*00b8*/ 	.byte	0x04, 0x17
        /*00ba*/ 	.short	(.L_31 - .L_30)
.L_30:
        /*00bc*/ 	.word	0x00000000
        /*00c0*/ 	.short	0x0002
        /*00c2*/ 	.short	0x0010
        /*00c4*/ 	.byte	0x00, 0xf4, 0x21, 0x00


	//----- nvinfo : EIATTR_KPARAM_INFO
	.align		4
.L_31:
        /*00c8*/ 	.byte	0x04, 0x17
        /*00ca*/ 	.short	(.L_33 - .L_32)
.L_32:
        /*00cc*/ 	.word	0x00000000
        /*00d0*/ 	.short	0x0001
        /*00d2*/ 	.short	0x0008
        /*00d4*/ 	.byte	0x00, 0xf4, 0x21, 0x00


	//----- nvinfo : EIATTR_KPARAM_INFO
	.align		4
.L_33:
        /*00d8*/ 	.byte	0x04, 0x17
        /*00da*/ 	.short	(.L_35 - .L_34)
.L_34:
        /*00dc*/ 	.word	0x00000000
        /*00e0*/ 	.short	0x0000
        /*00e2*/ 	.short	0x0000
        /*00e4*/ 	.byte	0x00, 0xf4, 0x21, 0x00


	//----- nvinfo : EIATTR_SPARSE_MMA_MASK
	.align		4
.L_35:
        /*00e8*/ 	.byte	0x03, 0x50
        /*00ea*/ 	.short	0x0000


	//----- nvinfo : EIATTR_MAXREG_COUNT
	.align		4
        /*00ec*/ 	.byte	0x03, 0x1b
        /*00ee*/ 	.short	0x00ff


	//----- nvinfo : EIATTR_NUM_BARRIERS
	.align		4
        /*00f0*/ 	.byte	0x02, 0x4c
        /*00f2*/ 	.byte	0x01
	.zero		1


	//----- nvinfo : EIATTR_MERCURY_ISA_VERSION
	.align		4
        /*00f4*/ 	.byte	0x03, 0x5f
        /*00f6*/ 	.short	0x0101


	//----- nvinfo : EIATTR_EXIT_INSTR_OFFSETS
	.align		4
        /*00f8*/ 	.byte	0x04, 0x1c
        /*00fa*/ 	.short	(.L_37 - .L_36)


	//   ....[0]....
.L_36:
        /*00fc*/ 	.word	0x00004b70


	//   ....[1]....
        /*0100*/ 	.word	0x00004b90


	//----- nvinfo : EIATTR_REQNTID
	.align		4
.L_37:
        /*0104*/ 	.byte	0x04, 0x10
        /*0106*/ 	.short	(.L_39 - .L_38)
.L_38:
        /*0108*/ 	.word	0x00000100
        /*010c*/ 	.word	0x00000001
        /*0110*/ 	.word	0x00000001


	//----- nvinfo : EIATTR_CBANK_PARAM_SIZE
	.align		4
.L_39:
        /*0114*/ 	.byte	0x03, 0x19
        /*0116*/ 	.short	0x0050


	//----- nvinfo : EIATTR_PARAM_CBANK
	.align		4
        /*0118*/ 	.byte	0x04, 0x0a
        /*011a*/ 	.short	(.L_41 - .L_40)
	.align		4
.L_40:
        /*011c*/ 	.word	index@(.nv.constant0.matmul_kernel)
        /*0120*/ 	.short	0x0210
        /*0122*/ 	.short	0x0050


	//----- nvinfo : EIATTR_SW_WAR
	.align		4
.L_41:
        /*0124*/ 	.byte	0x04, 0x36
        /*0126*/ 	.short	(.L_43 - .L_42)
.L_42:
        /*0128*/ 	.word	0x00000008
.L_43:


//--------------------- .nv.callgraph             --------------------------
	.section	.nv.callgraph,"",@"SHT_CUDA_CALLGRAPH"
	.align	4
	.sectionentsize	8
	.align		4
        /*0000*/ 	.word	0x00000000
	.align		4
        /*0004*/ 	.word	0xffffffff
	.align		4
        /*0008*/ 	.word	0x00000000
	.align		4
        /*000c*/ 	.word	0xfffffffe
	.align		4
        /*0010*/ 	.word	0x00000000
	.align		4
        /*0014*/ 	.word	0xfffffffd
	.align		4
        /*0018*/ 	.word	0x00000000
	.align		4
        /*001c*/ 	.word	0xfffffffc


//--------------------- .text.matmul_kernel       --------------------------
	.section	.text.matmul_kernel,"ax",@progbits
	.align	128
        .global         matmul_kernel
        .type           matmul_kernel,@function
        .size           matmul_kernel,(.L_x_4 - matmul_kernel)
        .other          matmul_kernel,@"STO_CUDA_ENTRY STV_DEFAULT"
matmul_kernel:
.text.matmul_kernel:
[----:B------:R-:W0:Y:S08]  /*0000*/  LDC R1, c[0x0][0x28] ;  /* 0x00000a00ff017b82 */ /* 0x000e300000000800 */
[----:B------:R-:W1:Y:S01]  /*0010*/  LDC.64 R34, c[0x0][0x228] ;  /* 0x00008a00ff227b82 */ /* 0x000e620000000a00 */
[----:B------:R-:W2:Y:S01]  /*0020*/  S2R R5, SR_CTAID.X ;  /* 0x0000000000057919 */ /* 0x000ea20000002500 */
[----:B------:R-:W-:Y:S01]  /*0030*/  UMOV UR4, 0x400 ;  /* 0x0000040000047882 */ /* 0x000fe20000000000 */
[----:B------:R-:W-:Y:S01]  /*0040*/  ULDC.64 UR16, c[0x0][0x208] ;  /* 0x0000820000107ab9 */ /* 0x000fe20000000a00 */
[----:B------:R-:W-:-:S04]  /*0050*/  ULDC UR13, c[0x0][0x230] ;  /* 0x00008c00000d7ab9 */ /* 0x000fc80000000800 */
[----:B------:R-:W3:Y:S08]  /*0060*/  LDC R123, c[0x0][0x230] ;  /* 0x00008c00ff7b7b82 */ /* 0x000ef00000000800 */
[----:B------:R-:W4:Y:S01]  /*0070*/  S2UR UR12, SR_CgaCtaId ;  /* 0x00000000000c79c3 */ /* 0x000f220000008800 */
[----:B-1----:R-:W-:-:S05]  /*0080*/  VIADD R0, R35, 0x3f ;  /* 0x0000003f23007836 */ /* 0x002fca0000000000 */
[----:B------:R-:W-:Y:S01]  /*0090*/  SHF.R.S32.HI R3, RZ, 0x1f, R0 ;  /* 0x0000001fff037819 */ /* 0x000fe20000011400 */
[----:B---3--:R-:W-:-:S03]  /*00a0*/  VIADD R123, R123, 0x3f ;  /* 0x0000003f7b7b7836 */ /* 0x008fc60000000000 */
[----:B------:R-:W-:Y:S02]  /*00b0*/  LEA.HI R3, R3, R0, RZ, 0x6 ;  /* 0x0000000003037211 */ /* 0x000fe400078f30ff */
[----:B--2---:R-:W-:Y:S02]  /*00c0*/  IABS R8, R5 ;  /* 0x0000000500087213 */ /* 0x004fe40000000000 */
[----:B------:R-:W-:Y:S01]  /*00d0*/  SHF.R.S32.HI R3, RZ, 0x6, R3 ;  /* 0x00000006ff037819 */ /* 0x000fe20000011403 */
[----:B----4-:R-:W-:-:S04]  /*00e0*/  ULEA UR12, UR12, UR4, 0x18 ;  /* 0x000000040c0c7291 */ /* 0x010fc8000f8ec03f */
[----:B------:R-:W-:-:S05]  /*00f0*/  IMAD.SHL.U32 R4, R3, 0x8, RZ ;  /* 0x0000000803047824 */ /* 0x000fca00078e00ff */
[-C--:B------:R-:W-:Y:S02]  /*0100*/  IABS R7, R4.reuse ;  /* 0x0000000400077213 */ /* 0x080fe40000000000 */
[----:B------:R-:W-:Y:S02]  /*0110*/  IABS R10, R4 ;  /* 0x00000004000a7213 */ /* 0x000fe40000000000 */
[----:B------:R-:W1:Y:S08]  /*0120*/  I2F.RP R0, R7 ;  /* 0x0000000700007306 */ /* 0x000e700000209400 */
[----:B-1----:R-:W1:Y:S02]  /*0130*/  MUFU.RCP R0, R0 ;  /* 0x0000000000007308 */ /* 0x002e640000001000 */
[----:B-1----:R-:W-:-:S02]  /*0140*/  VIADD R2, R0, 0xffffffe ;  /* 0x0ffffffe00027836 */ /* 0x002fc40000000000 */
[----:B------:R-:W-:-:S04]  /*0150*/  IMAD.MOV R0, RZ, RZ, -R10 ;  /* 0x000000ffff007224 */ /* 0x000fc800078e0a0a */
[----:B------:R1:W2:Y:S02]  /*0160*/  F2I.FTZ.U32.TRUNC.NTZ R3, R2 ;  /* 0x0000000200037305 */ /* 0x0002a4000021f000 */
[----:B-1----:R-:W-:Y:S02]  /*0170*/  IMAD.MOV.U32 R2, RZ, RZ, RZ ;  /* 0x000000ffff027224 */ /* 0x002fe400078e00ff */
[----:B--2---:R-:W-:-:S04]  /*0180*/  IMAD.MOV R6, RZ, RZ, -R3 ;  /* 0x000000ffff067224 */ /* 0x004fc800078e0a03 */
[----:B------:R-:W-:Y:S02]  /*0190*/  IMAD R9, R6, R7, RZ ;  /* 0x0000000706097224 */ /* 0x000fe400078e02ff */
[----:B------:R-:W-:Y:S02]  /*01a0*/  IMAD.MOV.U32 R6, RZ, RZ, R8 ;  /* 0x000000ffff067224 */ /* 0x000fe400078e0008 */
[----:B------:R-:W-:-:S06]  /*01b0*/  IMAD.HI.U32 R3, R3, R9, R2 ;  /* 0x0000000903037227 */ /* 0x000fcc00078e0002 */
[----:B------:R-:W-:-:S04]  /*01c0*/  IMAD.HI.U32 R3, R3, R6, RZ ;  /* 0x0000000603037227 */ /* 0x000fc800078e00ff */
[----:B------:R-:W-:-:S05]  /*01d0*/  IMAD R0, R3, R0, R6 ;  /* 0x0000000003007224 */ /* 0x000fca00078e0206 */
[----:B------:R-:W-:-:S13]  /*01e0*/  ISETP.GT.U32.AND P1, PT, R7, R0, PT ;  /* 0x000000000700720c */ /* 0x000fda0003f24070 */
[----:B------:R-:W-:Y:S02]  /*01f0*/  @!P1 IMAD.IADD R0, R0, 0x1, -R7 ;  /* 0x0000000100009824 */ /* 0x000fe400078e0a07 */
[----:B------:R-:W-:Y:S01]  /*0200*/  @!P1 VIADD R3, R3, 0x1 ;  /* 0x0000000103039836 */ /* 0x000fe20000000000 */
[----:B------:R-:W-:Y:S02]  /*0210*/  ISETP.NE.AND P1, PT, R4, RZ, PT ;  /* 0x000000ff0400720c */ /* 0x000fe40003f25270 */
[----:B------:R-:W-:Y:S02]  /*0220*/  ISETP.GE.U32.AND P0, PT, R0, R7, PT ;  /* 0x000000070000720c */ /* 0x000fe40003f06070 */
[----:B------:R-:W-:-:S04]  /*0230*/  LOP3.LUT R0, R5, R4, RZ, 0x3c, !PT ;  /* 0x0000000405007212 */ /* 0x000fc800078e3cff */
[----:B------:R-:W-:Y:S01]  /*0240*/  ISETP.GE.AND P2, PT, R0, RZ, PT ;  /* 0x000000ff0000720c */ /* 0x000fe20003f46270 */
[----:B------:R-:W-:-:S06]  /*0250*/  VIADD R0, R34, 0x7f ;  /* 0x0000007f22007836 */ /* 0x000fcc0000000000 */
[----:B------:R-:W-:-:S04]  /*0260*/  @P0 VIADD R3, R3, 0x1 ;  /* 0x0000000103030836 */ /* 0x000fc80000000000 */
[----:B------:R-:W-:Y:S01]  /*0270*/  IMAD.MOV.U32 R2, RZ, RZ, R3 ;  /* 0x000000ffff027224 */ /* 0x000fe200078e0003 */
[----:B------:R-:W-:-:S03]  /*0280*/  SHF.R.S32.HI R3, RZ, 0x1f, R0 ;  /* 0x0000001fff037819 */ /* 0x000fc60000011400 */
[----:B------:R-:W-:Y:S01]  /*0290*/  @!P2 IMAD.MOV R2, RZ, RZ, -R2 ;  /* 0x000000ffff02a224 */ /* 0x000fe200078e0a02 */
[----:B------:R-:W-:Y:S02]  /*02a0*/  @!P1 LOP3.LUT R2, RZ, R4, RZ, 0x33, !PT ;  /* 0x00000004ff029212 */ /* 0x000fe400078e33ff */
[----:B------:R-:W-:-:S03]  /*02b0*/  LEA.HI R3, R3, R0, RZ, 0x7 ;  /* 0x0000000003037211 */ /* 0x000fc600078f38ff */
[----:B------:R-:W-:Y:S02]  /*02c0*/  IMAD.SHL.U32 R10, R2, 0x8, RZ ;  /* 0x00000008020a7824 */ /* 0x000fe400078e00ff */
[----:B------:R-:W-:-:S03]  /*02d0*/  IMAD.MOV R2, RZ, RZ, -R2 ;  /* 0x000000ffff027224 */ /* 0x000fc600078e0a02 */
[----:B------:R-:W-:Y:S01]  /*02e0*/  LEA.HI.SX32 R3, R3, -R10, 0x19 ;  /* 0x8000000a03037211 */ /* 0x000fe200078fcaff */
[----:B------:R-:W-:-:S03]  /*02f0*/  IMAD R4, R4, R2, R5 ;  /* 0x0000000204047224 */ /* 0x000fc600078e0205 */
[----:B------:R-:W-:Y:S02]  /*0300*/  VIMNMX R13, R3, 0x8, PT ;  /* 0x00000008030d7848 */ /* 0x000fe40003fe0100 */
[----:B------:R-:W-:Y:S02]  /*0310*/  IABS R9, R4 ;  /* 0x0000000400097213 */ /* 0x000fe40000000000 */
[----:B------:R-:W-:-:S04]  /*0320*/  IABS R7, R13 ;  /* 0x0000000d00077213 */ /* 0x000fc80000000000 */
[----:B------:R-:W1:Y:S08]  /*0330*/  I2F.RP R0, R7 ;  /* 0x0000000700007306 */ /* 0x000e700000209400 */
[----:B-1----:R-:W1:Y:S02]  /*0340*/  MUFU.RCP R0, R0 ;  /* 0x0000000000007308 */ /* 0x002e640000001000 */
[----:B-1----:R-:W-:-:S06]  /*0350*/  VIADD R3, R0, 0xffffffe ;  /* 0x0ffffffe00037836 */ /* 0x002fcc0000000000 */
[----:B------:R-:W1:Y:S02]  /*0360*/  F2I.FTZ.U32.TRUNC.NTZ R3, R3 ;  /* 0x0000000300037305 */ /* 0x000e64000021f000 */
[----:B-1----:R-:W-:-:S04]  /*0370*/  IMAD.MOV R6, RZ, RZ, -R3 ;  /* 0x000000ffff067224 */ /* 0x002fc800078e0a03 */
[----:B------:R-:W-:Y:S01]  /*0380*/  IMAD.MOV.U32 R2, RZ, RZ, R6 ;  /* 0x000000ffff027224 */ /* 0x000fe200078e0006 */
[----:B------:R-:W-:-:S03]  /*0390*/  IABS R6, R13 ;  /* 0x0000000d00067213 */ /* 0x000fc60000000000 */
[----:B------:R-:W-:Y:S02]  /*03a0*/  IMAD R5, R2, R7, RZ ;  /* 0x0000000702057224 */ /* 0x000fe400078e02ff */
[----:B------:R-:W-:Y:S02]  /*03b0*/  IMAD.MOV.U32 R2, RZ, RZ, RZ ;  /* 0x000000ffff027224 */ /* 0x000fe400078e00ff */
[----:B------:R-:W-:Y:S02]  /*03c0*/  IMAD.MOV R0, RZ, RZ, -R6 ;  /* 0x000000ffff007224 */ /* 0x000fe400078e0a06 */
[----:B------:R-:W-:Y:S01]  /*03d0*/  IMAD.HI.U32 R2, R3, R5, R2 ;  /* 0x0000000503027227 */ /* 0x000fe200078e0002 */
[----:B------:R-:W-:-:S04]  /*03e0*/  LOP3.LUT R3, R4, R13, RZ, 0x3c, !PT ;  /* 0x0000000d04037212 */ /* 0x000fc800078e3cff */
[----:B------:R-:W-:Y:S01]  /*03f0*/  ISETP.GE.AND P2, PT, R3, RZ, PT ;  /* 0x000000ff0300720c */ /* 0x000fe20003f46270 */
[----:B------:R-:W-:-:S04]  /*0400*/  IMAD.HI.U32 R2, R2, R9, RZ ;  /* 0x0000000902027227 */ /* 0x000fc800078e00ff */
[----:B------:R-:W-:-:S05]  /*0410*/  IMAD R0, R2, R0, R9 ;  /* 0x0000000002007224 */ /* 0x000fca00078e0209 */
[----:B------:R-:W-:-:S13]  /*0420*/  ISETP.GT.U32.AND P1, PT, R7, R0, PT ;  /* 0x000000000700720c */ /* 0x000fda0003f24070 */
[----:B------:R-:W-:Y:S02]  /*0430*/  @!P1 IMAD.IADD R0, R0, 0x1, -R7 ;  /* 0x0000000100009824 */ /* 0x000fe400078e0a07 */
[----:B------:R-:W-:Y:S01]  /*0440*/  @!P1 VIADD R2, R2, 0x1 ;  /* 0x0000000102029836 */ /* 0x000fe20000000000 */
[----:B------:R-:W-:Y:S02]  /*0450*/  ISETP.NE.AND P1, PT, R13, RZ, PT ;  /* 0x000000ff0d00720c */ /* 0x000fe40003f25270 */
[----:B------:R-:W-:Y:S02]  /*0460*/  ISETP.GE.U32.AND P0, PT, R0, R7, PT ;  /* 0x000000070000720c */ /* 0x000fe40003f06070 */
[----:B------:R-:W1:Y:S11]  /*0470*/  S2R R0, SR_TID.X ;  /* 0x0000000000007919 */ /* 0x000e760000002100 */
[----:B------:R-:W-:Y:S01]  /*0480*/  @P0 VIADD R2, R2, 0x1 ;  /* 0x0000000102020836 */ /* 0x000fe20000000000 */
[----:B------:R-:W-:-:S03]  /*0490*/  ISETP.GT.AND P0, PT, R123, 0x3f, PT ;  /* 0x0000003f7b00780c */ /* 0x000fc60003f04270 */
[----:B------:R-:W-:-:S04]  /*04a0*/  IMAD.MOV.U32 R11, RZ, RZ, R2 ;  /* 0x000000ffff0b7224 */ /* 0x000fc800078e0002 */
[----:B------:R-:W-:Y:S01]  /*04b0*/  @!P2 IMAD.MOV R11, RZ, RZ, -R11 ;  /* 0x000000ffff0ba224 */ /* 0x000fe200078e0a0b */
[----:B------:R-:W-:-:S05]  /*04c0*/  @!P1 LOP3.LUT R11, RZ, R13, RZ, 0x33, !PT ;  /* 0x0000000dff0b9212 */ /* 0x000fca00078e33ff */
[----:B------:R-:W-:Y:S02]  /*04d0*/  IMAD.MOV R2, RZ, RZ, -R11 ;  /* 0x000000ffff027224 */ /* 0x000fe400078e0a0b */
[----:B------:R-:W-:Y:S02]  /*04e0*/  IMAD.SHL.U32 R11, R11, 0x40, RZ ;  /* 0x000000400b0b7824 */ /* 0x000fe400078e00ff */
[----:B------:R-:W-:Y:S01]  /*04f0*/  IMAD R2, R13, R2, R4 ;  /* 0x000000020d027224 */ /* 0x000fe200078e0204 */
[----:B-1----:R-:W-:-:S03]  /*0500*/  SHF.R.U32.HI R3, RZ, 0x7, R0 ;  /* 0x00000007ff037819 */ /* 0x002fc60000011600 */
[----:B------:R-:W-:Y:S01]  /*0510*/  IMAD.IADD R10, R10, 0x1, R2 ;  /* 0x000000010a0a7824 */ /* 0x000fe200078e0202 */
[----:B------:R-:W-:Y:S02]  /*0520*/  LOP3.LUT R17, R0, 0x7f, RZ, 0xc0, !PT ;  /* 0x0000007f00117812 */ /* 0x000fe400078ec0ff */
[----:B------:R-:W-:-:S03]  /*0530*/  SGXT.U32 R2, R3, 0x1 ;  /* 0x000000010302781a */ /* 0x000fc60000000000 */
[----:B------:R-:W-:Y:S01]  /*0540*/  IMAD R10, R10, 0x80, R17 ;  /* 0x000000800a0a7824 */ /* 0x000fe200078e0211 */
[C---:B------:R-:W-:Y:S02]  /*0550*/  LOP3.LUT R122, R2.reuse, 0x2, RZ, 0xfc, !PT ;  /* 0x00000002027a7812 */ /* 0x040fe400078efcff */
[C---:B------:R-:W-:Y:S02]  /*0560*/  LOP3.LUT R112, R2.reuse, 0x4, RZ, 0xfc, !PT ;  /* 0x0000000402707812 */ /* 0x040fe400078efcff */
[C---:B------:R-:W-:Y:S02]  /*0570*/  LOP3.LUT R111, R2.reuse, 0x6, RZ, 0xfc, !PT ;  /* 0x00000006026f7812 */ /* 0x040fe400078efcff */
[C---:B------:R-:W-:Y:S02]  /*0580*/  LOP3.LUT R110, R2.reuse, 0x8, RZ, 0xfc, !PT ;  /* 0x00000008026e7812 */ /* 0x040fe400078efcff */
[C---:B------:R-:W-:Y:S02]  /*0590*/  LOP3.LUT R109, R2.reuse, 0xa, RZ, 0xfc, !PT ;  /* 0x0000000a026d7812 */ /* 0x040fe400078efcff */
[----:B------:R-:W-:-:S02]  /*05a0*/  LOP3.LUT R108, R2, 0xc, RZ, 0xfc, !PT ;  /* 0x0000000c026c7812 */ /* 0x000fc400078efcff */
        /* <DEDUP_REMOVED lines=24> */
[----:B------:R-:W-:Y:S01]  /*0730*/  LOP3.LUT R9, R2, 0x3e, RZ, 0xfc, !PT ;  /* 0x0000003e02097812 */ /* 0x000fe200078efcff */
[----:B0-----:R-:W-:Y:S06]  /*0740*/  @P0 BRA `(.L_x_0) ;  /* 0x0000000000480947 */ /* 0x001fec0003800000 */
[----:B------:R-:W-:Y:S01]  /*0750*/  IMAD.SHL.U32 R12, R0, 0x8, RZ ;  /* 0x00000008000c7824 */ /* 0x000fe200078e00ff */
[----:B------:R-:W-:Y:S02]  /*0760*/  CS2R R24, SRZ ;  /* 0x0000000000187805 */ /* 0x000fe4000001ff00 */
[----:B------:R-:W-:Y:S02]  /*0770*/  CS2R R26, SRZ ;  /* 0x00000000001a7805 */ /* 0x000fe4000001ff00 */
[----:B------:R-:W-:Y:S02]  /*0780*/  CS2R R28, SRZ ;  /* 0x00000000001c7805 */ /* 0x000fe4000001ff00 */
[----:B------:R-:W-:Y:S02]  /*0790*/  CS2R R30, SRZ ;  /* 0x00000000001e7805 */ /* 0x000fe4000001ff00 */
[----:B------:R-:W-:Y:S02]  /*07a0*/  CS2R R32, SRZ ;  /* 0x0000000000207805 */ /* 0x000fe4000001ff00 */
[----:B------:R-:W-:-:S02]  /*07b0*/  CS2R R34, SRZ ;  /* 0x0000000000227805 */ /* 0x000fc4000001ff00 */
        /* <DEDUP_REMOVED lines=9> */
[----:B------:R-:W-:Y:S01]  /*0850*/  CS2R R54, SRZ ;  /* 0x0000000000367805 */ /* 0x000fe2000001ff00 */
[----:B------:R-:W-:Y:S06]  /*0860*/  BRA `(.L_x_1) ;  /* 0x0000002c00847947 */ /* 0x000fec0003800000 */
.L_x_0:
[----:B------:R-:W-:Y:S01]  /*0870*/  IABS R23, R34 ;  /* 0x0000002200177213 */ /* 0x000fe20000000000 */
[----:B------:R-:W-:Y:S01]  /*0880*/  ULDC UR4, c[0x0][0x240] ;  /* 0x0000900000047ab9 */ /* 0x000fe20000000800 */
[----:B------:R-:W-:Y:S01]  /*0890*/  IABS R33, R35 ;  /* 0x0000002300217213 */ /* 0x000fe20000000000 */
[----:B------:R-:W0:Y:S01]  /*08a0*/  LDC R113, c[0x0][0x238] ;  /* 0x00008e00ff717b82 */ /* 0x000e220000000800 */
[----:B------:R-:W1:Y:S01]  /*08b0*/  I2F.RP R16, R23 ;  /* 0x0000001700107306 */ /* 0x000e620000209400 */
[----:B------:R-:W-:Y:S01]  /*08c0*/  ISETP.NE.AND P4, PT, R34, RZ, PT ;  /* 0x000000ff2200720c */ /* 0x000fe20003f85270 */
[----:B------:R-:W-:Y:S01]  /*08d0*/  ULDC.64 UR8, c[0x0][0x218] ;  /* 0x0000860000087ab9 */ /* 0x000fe20000000a00 */
[C---:B------:R-:W-:Y:S01]  /*08e0*/  LEA.HI R27, R0.reuse, R11, RZ, 0x1a ;  /* 0x0000000b001b7211 */ /* 0x040fe200078fd0ff */
[----:B------:R-:W-:Y:S01]  /*08f0*/  ULDC UR5, c[0x0][0x234] ;  /* 0x00008d0000057ab9 */ /* 0x000fe20000000800 */
[----:B------:R-:W-:Y:S01]  /*0900*/  LOP3.LUT R132, R0, 0x3f, RZ, 0xc0, !PT ;  /* 0x0000003f00847812 */ /* 0x000fe200078ec0ff */
[----:B------:R-:W-:Y:S01]  /*0910*/  ULDC.64 UR6, c[0x0][0x210] ;  /* 0x0000840000067ab9 */ /* 0x000fe20000000a00 */
[----:B------:R-:W-:Y:S01]  /*0920*/  CS2R R48, SRZ ;  /* 0x0000000000307805 */ /* 0x000fe2000001ff00 */
[----:B------:R-:W2:Y:S01]  /*0930*/  I2F.RP R14, R33 ;  /* 0x00000021000e7306 */ /* 0x000ea20000209400 */
[C---:B------:R-:W-:Y:S01]  /*0940*/  VIADD R40, R27.reuse, 0x3c ;  /* 0x0000003c1b287836 */ /* 0x040fe20000000000 */
[----:B------:R-:W-:Y:S01]  /*0950*/  CS2R R50, SRZ ;  /* 0x0000000000327805 */ /* 0x000fe2000001ff00 */
[C---:B------:R-:W-:Y:S01]  /*0960*/  VIADD R41, R27.reuse, 0x2c ;  /* 0x0000002c1b297836 */ /* 0x040fe20000000000 */
[----:B------:R-:W-:Y:S01]  /*0970*/  CS2R R52, SRZ ;  /* 0x0000000000347805 */ /* 0x000fe2000001ff00 */
[C---:B------:R-:W-:Y:S01]  /*0980*/  VIADD R42, R27.reuse, 0x1c ;  /* 0x0000001c1b2a7836 */ /* 0x040fe20000000000 */
[----:B------:R-:W-:Y:S01]  /*0990*/  CS2R R54, SRZ ;  /* 0x0000000000367805 */ /* 0x000fe2000001ff00 */
[----:B------:R-:W-:Y:S01]  /*09a0*/  VIADD R27, R27, 0xc ;  /* 0x0000000c1b1b7836 */ /* 0x000fe20000000000 */
[----:B-1----:R-:W1:Y:S01]  /*09b0*/  MUFU.RCP R16, R16 ;  /* 0x0000001000107308 */ /* 0x002e620000001000 */
[----:B------:R-:W-:Y:S01]  /*09c0*/  UMOV UR10, 0xfffffffe ;  /* 0xfffffffe000a7882 */ /* 0x000fe20000000000 */
[----:B------:R-:W-:Y:S01]  /*09d0*/  IABS R31, R42 ;  /* 0x0000002a001f7213 */ /* 0x000fe20000000000 */
[----:B------:R-:W-:Y:S01]  /*09e0*/  UMOV UR11, 0x7fffffdf ;  /* 0x7fffffdf000b7882 */ /* 0x000fe20000000000 */
[----:B------:R-:W-:Y:S01]  /*09f0*/  IABS R36, R27 ;  /* 0x0000001b00247213 */ /* 0x000fe20000000000 */
[----:B0-----:R-:W-:-:S03]  /*0a00*/  IMAD R79, R79, R113, RZ ;  /* 0x000000714f4f7224 */ /* 0x001fc600078e02ff */
[----:B--2---:R-:W0:Y:S01]  /*0a10*/  MUFU.RCP R14, R14 ;  /* 0x0000000e000e7308 */ /* 0x004e220000001000 */
[-C--:B------:R-:W-:Y:S02]  /*0a20*/  IMAD R81, R81, R113.reuse, RZ ;  /* 0x0000007151517224 */ /* 0x080fe400078e02ff */
[-C--:B------:R-:W-:Y:S02]  /*0a30*/  IMAD R82, R82, R113.reuse, RZ ;  /* 0x0000007152527224 */ /* 0x080fe400078e02ff */
[-C--:B------:R-:W-:Y:S02]  /*0a40*/  IMAD R83, R83, R113.reuse, RZ ;  /* 0x0000007153537224 */ /* 0x080fe400078e02ff */
[-C--:B------:R-:W-:Y:S02]  /*0a50*/  IMAD R84, R84, R113.reuse, RZ ;  /* 0x0000007154547224 */ /* 0x080fe400078e02ff */
[----:B-1----:R-:W-:Y:S02]  /*0a60*/  VIADD R15, R16, 0xffffffe ;  /* 0x0ffffffe100f7836 */ /* 0x002fe40000000000 */
[----:B------:R-:W-:-:S02]  /*0a70*/  IMAD R85, R85, R113, RZ ;  /* 0x0000007155557224 */ /* 0x000fc400078e02ff */
[-C--:B------:R-:W-:Y:S02]  /*0a80*/  IMAD R86, R86, R113.reuse, RZ ;  /* 0x0000007156567224 */ /* 0x080fe400078e02ff */
[----:B------:R-:W1:Y:S01]  /*0a90*/  F2I.FTZ.U32.TRUNC.NTZ R15, R15 ;  /* 0x0000000f000f7305 */ /* 0x000e62000021f000 */
[-C--:B------:R-:W-:Y:S02]  /*0aa0*/  IMAD R87, R87, R113.reuse, RZ ;  /* 0x0000007157577224 */ /* 0x080fe400078e02ff */
[----:B0-----:R-:W-:Y:S02]  /*0ab0*/  VIADD R12, R14, 0xffffffe ;  /* 0x0ffffffe0e0c7836 */ /* 0x001fe40000000000 */
[----:B------:R-:W-:Y:S02]  /*0ac0*/  IMAD.MOV.U32 R14, RZ, RZ, RZ ;  /* 0x000000ffff0e7224 */ /* 0x000fe400078e00ff */
[-C--:B------:R-:W-:Y:S01]  /*0ad0*/  IMAD R92, R92, R113.reuse, RZ ;  /* 0x000000715c5c7224 */ /* 0x080fe200078e02ff */
[----:B------:R0:W2:Y:S01]  /*0ae0*/  F2I.FTZ.U32.TRUNC.NTZ R13, R12 ;  /* 0x0000000c000d7305 */ /* 0x0000a2000021f000 */
[----:B------:R-:W-:-:S02]  /*0af0*/  IMAD R93, R93, R113, RZ ;  /* 0x000000715d5d7224 */ /* 0x000fc400078e02ff */
[-C--:B------:R-:W-:Y:S02]  /*0b00*/  IMAD R100, R100, R113.reuse, RZ ;  /* 0x0000007164647224 */ /* 0x080fe400078e02ff */
[-C--:B------:R-:W-:Y:S02]  /*0b10*/  IMAD R101, R101, R113.reuse, RZ ;  /* 0x0000007165657224 */ /* 0x080fe400078e02ff */
[----:B-1----:R-:W-:Y:S01]  /*0b20*/  IMAD.MOV R18, RZ, RZ, -R15 ;  /* 0x000000ffff127224 */ /* 0x002fe200078e0a0f */
[----:B0-----:R-:W-:Y:S01]  /*0b30*/  SHF.R.S32.HI R12, RZ, 0x1f, R123 ;  /* 0x0000001fff0c7819 */ /* 0x001fe2000001147b */
[----:B------:R-:W-:Y:S02]  /*0b40*/  IMAD R102, R102, R113, RZ ;  /* 0x0000007166667224 */ /* 0x000fe400078e02ff */
[----:B------:R-:W-:Y:S01]  /*0b50*/  IMAD R19, R18, R23, RZ ;  /* 0x0000001712137224 */ /* 0x000fe200078e02ff */
[----:B------:R-:W-:Y:S01]  /*0b60*/  IABS R18, R10 ;  /* 0x0000000a00127213 */ /* 0x000fe20000000000 */
[----:B------:R-:W-:Y:S01]  /*0b70*/  IMAD R103, R103, R113, RZ ;  /* 0x0000007167677224 */ /* 0x000fe200078e02ff */
[----:B------:R-:W-:Y:S01]  /*0b80*/  LEA.HI R123, R12, R123, RZ, 0x6 ;  /* 0x0000007b0c7b7211 */ /* 0x000fe200078f30ff */
[----:B------:R-:W-:Y:S01]  /*0b90*/  IMAD.HI.U32 R16, R15, R19, R14 ;  /* 0x000000130f107227 */ /* 0x000fe200078e000e */
[----:B------:R-:W-:-:S02]  /*0ba0*/  SHF.R.U32.HI R15, RZ, 0x6, R0 ;  /* 0x00000006ff0f7819 */ /* 0x000fc40000011600 */
[----:B------:R-:W-:Y:S01]  /*0bb0*/  SHF.R.S32.HI R123, RZ, 0x6, R123 ;  /* 0x00000006ff7b7819 */ /* 0x000fe2000001147b */
[----:B--2---:R-:W-:Y:S01]  /*0bc0*/  IMAD.MOV R20, RZ, RZ, -R13 ;  /* 0x000000ffff147224 */ /* 0x004fe200078e0a0d */
[----:B------:R-:W-:Y:S01]  /*0bd0*/  SGXT.U32 R14, R15, 0x2 ;  /* 0x000000020f0e781a */ /* 0x000fe20000000000 */
[----:B------:R-:W-:-:S03]  /*0be0*/  IMAD.HI.U32 R16, R16, R18, RZ ;  /* 0x0000001210107227 */ /* 0x000fc600078e00ff */
[----:B------:R-:W-:Y:S01]  /*0bf0*/  LOP3.LUT R39, R11, R14, RZ, 0xfc, !PT ;  /* 0x0000000e0b277212 */ /* 0x000fe200078efcff */
[----:B------:R-:W-:Y:S02]  /*0c00*/  IMAD.MOV R16, RZ, RZ, -R16 ;  /* 0x000000ffff107224 */ /* 0x000fe400078e0a10 */
[----:B------:R-:W-:Y:S01]  /*0c10*/  IMAD R15, R20, R33, RZ ;  /* 0x00000021140f7224 */ /* 0x000fe200078e02ff */
[C---:B------:R-:W-:Y:S01]  /*0c20*/  LOP3.LUT R14, R39.reuse, 0x38, RZ, 0xfc, !PT ;  /* 0x00000038270e7812 */ /* 0x040fe200078efcff */
[----:B------:R-:W-:Y:S01]  /*0c30*/  IMAD.MOV.U32 R12, RZ, RZ, RZ ;  /* 0x000000ffff0c7224 */ /* 0x000fe200078e00ff */
[----:B------:R-:W-:Y:S01]  /*0c40*/  LOP3.LUT R22, R39, 0x30, RZ, 0xfc, !PT ;  /* 0x0000003027167812 */ /* 0x000fe200078efcff */
[----:B------:R-:W-:Y:S01]  /*0c50*/  IMAD R18, R23, R16, R18 ;  /* 0x0000001017127224 */ /* 0x000fe200078e0212 */
[----:B------:R-:W-:Y:S01]  /*0c60*/  IABS R16, R14 ;  /* 0x0000000e00107213 */ /* 0x000fe20000000000 */
[----:B------:R-:W-:Y:S01]  /*0c70*/  IMAD.HI.U32 R12, R13, R15, R12 ;  /* 0x0000000f0d0c7227 */ /* 0x000fe200078e000c */
[----:B------:R-:W-:-:S02]  /*0c80*/  SHF.R.U32.HI R13, RZ, 0x5, R0 ;  /* 0x00000005ff0d7819 */ /* 0x000fc40000011600 */
[----:B------:R-:W-:Y:S01]  /*0c90*/  ISETP.GT.U32.AND P0, PT, R23, R18, PT ;  /* 0x000000121700720c */ /* 0x000fe20003f04070 */
[----:B------:R-:W-:Y:S01]  /*0ca0*/  IMAD R104, R104, R113, RZ ;  /* 0x0000007168687224 */ /* 0x000fe200078e02ff */
[----:B------:R-:W-:Y:S01]  /*0cb0*/  R2UR UR14, R13 ;  /* 0x000000000d0e72ca */ /* 0x000fe200000e0000 */
[C---:B------:R-:W-:Y:S01]  /*0cc0*/  IMAD.HI.U32 R13, R12.reuse, R16, RZ ;  /* 0x000000100c0d7227 */ /* 0x040fe200078e00ff */
[----:B------:R-:W-:Y:S02]  /*0cd0*/  IABS R20, R22 ;  /* 0x0000001600147213 */ /* 0x000fe40000000000 */
[C---:B------:R-:W-:Y:S01]  /*0ce0*/  LOP3.LUT R21, R39.reuse, 0x34, RZ, 0xfc, !PT ;  /* 0x0000003427157812 */ /* 0x040fe200078efcff */
[----:B------:R-:W-:Y:S01]  /*0cf0*/  IMAD.MOV R13, RZ, RZ, -R13 ;  /* 0x000000ffff0d7224 */ /* 0x000fe200078e0a0d */
[----:B------:R-:W-:Y:S01]  /*0d00*/  LOP3.LUT R25, R39, 0x28, RZ, 0xfc, !PT ;  /* 0x0000002827197812 */ /* 0x000fe200078efcff */
[----:B------:R-:W-:Y:S01]  /*0d10*/  IMAD.HI.U32 R15, R12, R20, RZ ;  /* 0x000000140c0f7227 */ /* 0x000fe200078e00ff */
[----:B------:R-:W-:-:S02]  /*0d20*/  IABS R19, R21 ;  /* 0x0000001500137213 */ /* 0x000fc40000000000 */
[----:B------:R-:W-:Y:S01]  /*0d30*/  ISETP.GE.AND P5, PT, R21, RZ, PT ;  /* 0x000000ff1500720c */ /* 0x000fe20003fa6270 */
[C---:B------:R-:W-:Y:S01]  /*0d40*/  IMAD R13, R33.reuse, R13, R16 ;  /* 0x0000000d210d7224 */ /* 0x040fe200078e0210 */
[----:B------:R-:W-:Y:S01]  /*0d50*/  IABS R21, R25 ;  /* 0x0000001900157213 */ /* 0x000fe20000000000 */
[----:B------:R-:W-:Y:S01]  /*0d60*/  @!P0 IMAD.IADD R18, R18, 0x1, -R23 ;  /* 0x0000000112128824 */ /* 0x000fe200078e0a17 */
[----:B------:R-:W-:Y:S01]  /*0d70*/  ISETP.GE.AND P1, PT, R14, RZ, PT ;  /* 0x000000ff0e00720c */ /* 0x000fe20003f26270 */
[----:B------:R-:W-:Y:S01]  /*0d80*/  IMAD.MOV R15, RZ, RZ, -R15 ;  /* 0x000000ffff0f7224 */ /* 0x000fe200078e0a0f */
[----:B------:R-:W-:Y:S01]  /*0d90*/  ISETP.GT.U32.AND P6, PT, R33, R13, PT ;  /* 0x0000000d2100720c */ /* 0x000fe20003fc4070 */
[----:B------:R-:W-:Y:S01]  /*0da0*/  IMAD.HI.U32 R14, R12, R19, RZ ;  /* 0x000000130c0e7227 */ /* 0x000fe200078e00ff */
[----:B------:R-:W-:Y:S02]  /*0db0*/  ISETP.GT.U32.AND P0, PT, R23, R18, PT ;  /* 0x000000121700720c */ /* 0x000fe40003f04070 */
[----:B------:R-:W-:Y:S01]  /*0dc0*/  LOP3.LUT R28, R39, 0x20, RZ, 0xfc, !PT ;  /* 0x00000020271c7812 */ /* 0x000fe200078efcff */
[----:B------:R-:W-:Y:S01]  /*0dd0*/  IMAD R16, R33, R15, R20 ;  /* 0x0000000f21107224 */ /* 0x000fe200078e0214 */
[----:B------:R-:W-:Y:S01]  /*0de0*/  ISETP.GE.AND P3, PT, R22, RZ, PT ;  /* 0x000000ff1600720c */ /* 0x000fe20003f66270 */
[----:B------:R-:W-:Y:S01]  /*0df0*/  IMAD.HI.U32 R15, R12, R21, RZ ;  /* 0x000000150c0f7227 */ /* 0x000fe200078e00ff */
[----:B------:R-:W-:-:S02]  /*0e00*/  LOP3.LUT R30, R39, 0x18, RZ, 0xfc, !PT ;  /* 0x00000018271e7812 */ /* 0x000fc400078efcff */
[----:B------:R-:W-:Y:S01]  /*0e10*/  LOP3.LUT R43, R39, 0x14, RZ, 0xfc, !PT ;  /* 0x00000014272b7812 */ /* 0x000fe200078efcff */
[----:B------:R-:W-:Y:S01]  /*0e20*/  IMAD.MOV R14, RZ, RZ, -R14 ;  /* 0x000000ffff0e7224 */ /* 0x000fe200078e0a0e */
[----:B------:R-:W-:Y:S01]  /*0e30*/  IABS R24, R30 ;  /* 0x0000001e00187213 */ /* 0x000fe20000000000 */
[----:B------:R-:W-:Y:S01]  /*0e40*/  @!P6 IMAD.IADD R13, R13, 0x1, -R33 ;  /* 0x000000010d0de824 */ /* 0x000fe200078e0a21 */
[----:B------:R-:W-:Y:S01]  /*0e50*/  ISETP.GT.U32.AND P6, PT, R33, R16, PT ;  /* 0x000000102100720c */ /* 0x000fe20003fc4070 */
[----:B------:R-:W-:Y:S01]  /*0e60*/  @!P0 IMAD.IADD R18, R18, 0x1, -R23 ;  /* 0x0000000112128824 */ /* 0x000fe200078e0a17 */
[----:B------:R-:W-:Y:S01]  /*0e70*/  LOP3.LUT R23, R39, 0x24, RZ, 0xfc, !PT ;  /* 0x0000002427177812 */ /* 0x000fe200078efcff */
[----:B------:R-:W-:Y:S01]  /*0e80*/  IMAD.MOV R20, RZ, RZ, -R15 ;  /* 0x000000ffff147224 */ /* 0x000fe200078e0a0f */
[----:B------:R-:W-:Y:S01]  /*0e90*/  ISETP.GE.AND P0, PT, R10, RZ, PT ;  /* 0x000000ff0a00720c */ /* 0x000fe20003f06270 */
[C---:B------:R-:W-:Y:S01]  /*0ea0*/  IMAD R14, R33.reuse, R14, R19 ;  /* 0x0000000e210e7224 */ /* 0x040fe200078e0213 */
[----:B------:R-:W-:Y:S01]  /*0eb0*/  IABS R15, R23 ;  /* 0x00000017000f7213 */ /* 0x000fe20000000000 */
[C---:B------:R-:W-:Y:S01]  /*0ec0*/  IMAD R20, R33.reuse, R20, R21 ;  /* 0x0000001421147224 */ /* 0x040fe200078e0215 */
[----:B------:R-:W-:Y:S01]  /*0ed0*/  IABS R19, R28 ;  /* 0x0000001c00137213 */ /* 0x000fe20000000000 */
[----:B------:R-:W-:Y:S01]  /*0ee0*/  IMAD.MOV.U32 R32, RZ, RZ, R18 ;  /* 0x000000ffff207224 */ /* 0x000fe200078e0012 */
[----:B------:R-:W-:Y:S01]  /*0ef0*/  ISETP.GT.U32.AND P2, PT, R33, R14, PT ;  /* 0x0000000e2100720c */ /* 0x000fe20003f44070 */
[----:B------:R-:W-:Y:S01]  /*0f00*/  IMAD.MOV.U32 R21, RZ, RZ, R15 ;  /* 0x000000ffff157224 */ /* 0x000fe200078e000f */
[C---:B------:R-:W-:Y:S01]  /*0f10*/  LOP3.LUT R44, R39.reuse, 0x10, RZ, 0xfc, !PT ;  /* 0x00000010272c7812 */ /* 0x040fe200078efcff */
[----:B------:R-:W-:Y:S01]  /*0f20*/  @!P6 IMAD.IADD R16, R16, 0x1, -R33 ;  /* 0x000000011010e824 */ /* 0x000fe200078e0a21 */
[----:B------:R-:W-:Y:S01]  /*0f30*/  LOP3.LUT R45, R39, 0x8, RZ, 0xfc, !PT ;  /* 0x00000008272d7812 */ /* 0x000fe200078efcff */
[----:B------:R-:W-:Y:S01]  /*0f40*/  IMAD.HI.U32 R15, R12, R21, RZ ;  /* 0x000000150c0f7227 */ /* 0x000fe200078e00ff */
[----:B------:R-:W-:-:S02]  /*0f50*/  IABS R26, R44 ;  /* 0x0000002c001a7213 */ /* 0x000fc40000000000 */
[----:B------:R-:W-:Y:S01]  /*0f60*/  ISETP.GT.U32.AND P6, PT, R33, R16, PT ;  /* 0x000000102100720c */ /* 0x000fe20003fc4070 */
[----:B------:R-:W-:Y:S01]  /*0f70*/  IMAD.HI.U32 R18, R12, R19, RZ ;  /* 0x000000130c127227 */ /* 0x000fe200078e00ff */
[----:B------:R-:W-:Y:S02]  /*0f80*/  IABS R29, R45 ;  /* 0x0000002d001d7213 */ /* 0x000fe40000000000 */
[----:B------:R-:W-:Y:S01]  /*0f90*/  IABS R37, R39 ;  /* 0x0000002700257213 */ /* 0x000fe20000000000 */
[----:B------:R-:W-:Y:S01]  /*0fa0*/  IMAD.MOV R22, RZ, RZ, -R15 ;  /* 0x000000ffff167224 */ /* 0x000fe200078e0a0f */
[----:B------:R-:W-:Y:S01]  /*0fb0*/  LOP3.LUT R46, R39, 0x4, RZ, 0xfc, !PT ;  /* 0x00000004272e7812 */ /* 0x000fe200078efcff */
[----:B------:R-:W-:Y:S02]  /*0fc0*/  IMAD.MOV R18, RZ, RZ, -R18 ;  /* 0x000000ffff127224 */ /* 0x000fe400078e0a12 */
[C---:B------:R-:W-:Y:S02]  /*0fd0*/  IMAD R21, R33.reuse, R22, R21 ;  /* 0x0000001621157224 */ /* 0x040fe400078e0215 */
[C---:B------:R-:W-:Y:S01]  /*0fe0*/  IMAD R22, R33.reuse, R18, R19 ;  /* 0x0000001221167224 */ /* 0x040fe200078e0213 */
[----:B------:R-:W-:Y:S01]  /*0ff0*/  IABS R19, R40 ;  /* 0x0000002800137213 */ /* 0x000fe20000000000 */
[--C-:B------:R-:W-:Y:S01]  /*1000*/  @!P2 IMAD.IADD R14, R14, 0x1, -R33.reuse ;  /* 0x000000010e0ea824 */ /* 0x100fe200078e0a21 */
[C---:B------:R-:W-:Y:S01]  /*1010*/  ISETP.GT.U32.AND P2, PT, R33.reuse, R13, PT ;  /* 0x0000000d2100720c */ /* 0x040fe20003f44070 */
[----:B------:R-:W-:Y:S01]  /*1020*/  @!P6 IMAD.IADD R16, R16, 0x1, -R33 ;  /* 0x000000011010e824 */ /* 0x000fe200078e0a21 */
[C---:B------:R-:W-:Y:S01]  /*1030*/  ISETP.GT.U32.AND P6, PT, R33.reuse, R22, PT ;  /* 0x000000162100720c */ /* 0x040fe20003fc4070 */
[----:B------:R-:W-:Y:S01]  /*1040*/  @!P0 IMAD.MOV R32, RZ, RZ, -R32 ;  /* 0x000000ffff208224 */ /* 0x000fe200078e0a20 */
[----:B------:R-:W-:Y:S01]  /*1050*/  ISETP.GT.U32.AND P0, PT, R33, R14, PT ;  /* 0x0000000e2100720c */ /* 0x000fe20003f04070 */
[----:B------:R-:W-:Y:S01]  /*1060*/  IMAD.HI.U32 R18, R12, R24, RZ ;  /* 0x000000180c127227 */ /* 0x000fe200078e00ff */
[----:B------:R-:W-:-:S02]  /*1070*/  @!P4 LOP3.LUT R32, RZ, R34, RZ, 0x33, !PT ;  /* 0x00000022ff20c212 */ /* 0x000fc400078e33ff */
[----:B------:R-:W-:Y:S01]  /*1080*/  ISETP.GT.U32.AND P4, PT, R33, R20, PT ;  /* 0x000000142100720c */ /* 0x000fe20003f84070 */
[----:B------:R-:W-:Y:S02]  /*1090*/  IMAD.MOV R18, RZ, RZ, -R18 ;  /* 0x000000ffff127224 */ /* 0x000fe400078e0a12 */
[----:B------:R-:W-:Y:S02]  /*10a0*/  @!P3 IMAD.MOV R16, RZ, RZ, -R16 ;  /* 0x000000ffff10b224 */ /* 0x000fe400078e0a10 */
[--C-:B------:R-:W-:Y:S01]  /*10b0*/  @!P2 IMAD.IADD R13, R13, 0x1, -R33.reuse ;  /* 0x000000010d0da824 */ /* 0x100fe200078e0a21 */
[----:B------:R-:W-:Y:S01]  /*10c0*/  ISETP.GE.AND P2, PT, R25, RZ, PT ;  /* 0x000000ff1900720c */ /* 0x000fe20003f46270 */
[--C-:B------:R-:W-:Y:S01]  /*10d0*/  @!P6 IMAD.IADD R22, R22, 0x1, -R33.reuse ;  /* 0x000000011616e824 */ /* 0x100fe200078e0a21 */
[----:B------:R-:W-:Y:S01]  /*10e0*/  IABS R25, R43 ;  /* 0x0000002b00197213 */ /* 0x000fe20000000000 */
[----:B------:R-:W-:Y:S01]  /*10f0*/  @!P0 IMAD.IADD R14, R14, 0x1, -R33 ;  /* 0x000000010e0e8824 */ /* 0x000fe200078e0a21 */
[C---:B------:R-:W-:Y:S01]  /*1100*/  ISETP.GT.U32.AND P0, PT, R33.reuse, R21, PT ;  /* 0x000000152100720c */ /* 0x040fe20003f04070 */
[----:B------:R-:W-:Y:S01]  /*1110*/  IMAD.MOV.U32 R15, RZ, RZ, R13 ;  /* 0x000000ffff0f7224 */ /* 0x000fe200078e000d */
[----:B------:R-:W-:Y:S01]  /*1120*/  ISETP.GT.U32.AND P6, PT, R33, R22, PT ;  /* 0x000000162100720c */ /* 0x000fe20003fc4070 */
[----:B------:R-:W-:-:S04]  /*1130*/  IMAD.HI.U32 R13, R12, R25, RZ ;  /* 0x000000190c0d7227 */ /* 0x000fc800078e00ff */
[----:B------:R-:W-:Y:S02]  /*1140*/  IMAD R24, R33, R18, R24 ;  /* 0x0000001221187224 */ /* 0x000fe400078e0218 */
[----:B------:R-:W-:Y:S02]  /*1150*/  IMAD.MOV R18, RZ, RZ, -R13 ;  /* 0x000000ffff127224 */ /* 0x000fe400078e0a0d */
[----:B------:R-:W-:-:S04]  /*1160*/  IMAD.HI.U32 R13, R12, R26, RZ ;  /* 0x0000001a0c0d7227 */ /* 0x000fc800078e00ff */
[----:B------:R-:W-:Y:S02]  /*1170*/  IMAD R25, R33, R18, R25 ;  /* 0x0000001221197224 */ /* 0x000fe400078e0219 */
[--C-:B------:R-:W-:Y:S02]  /*1180*/  @!P0 IMAD.IADD R21, R21, 0x1, -R33.reuse ;  /* 0x0000000115158824 */ /* 0x100fe400078e0a21 */
[--C-:B------:R-:W-:Y:S01]  /*1190*/  @!P6 IMAD.IADD R22, R22, 0x1, -R33.reuse ;  /* 0x000000011616e824 */ /* 0x100fe200078e0a21 */
[C---:B------:R-:W-:Y:S01]  /*11a0*/  ISETP.GT.U32.AND P6, PT, R33.reuse, R25, PT ;  /* 0x000000192100720c */ /* 0x040fe20003fc4070 */
[----:B------:R-:W-:Y:S01]  /*11b0*/  @!P4 IMAD.IADD R20, R20, 0x1, -R33 ;  /* 0x000000011414c824 */ /* 0x000fe200078e0a21 */
[C---:B------:R-:W-:Y:S01]  /*11c0*/  ISETP.GT.U32.AND P0, PT, R33.reuse, R21, PT ;  /* 0x000000152100720c */ /* 0x040fe20003f04070 */
[----:B------:R-:W-:Y:S02]  /*11d0*/  IMAD.MOV R13, RZ, RZ, -R13 ;  /* 0x000000ffff0d7224 */ /* 0x000fe400078e0a0d */
[----:B------:R-:W-:Y:S01]  /*11e0*/  IMAD.HI.U32 R18, R12, R29, RZ ;  /* 0x0000001d0c127227 */ /* 0x000fe200078e00ff */
[----:B------:R-:W-:-:S03]  /*11f0*/  ISETP.GT.U32.AND P4, PT, R33, R20, PT ;  /* 0x000000142100720c */ /* 0x000fc60003f84070 */
[----:B------:R-:W-:Y:S02]  /*1200*/  IMAD R26, R33, R13, R26 ;  /* 0x0000000d211a7224 */ /* 0x000fe400078e021a */
[----:B------:R-:W-:Y:S01]  /*1210*/  @!P1 IMAD.MOV R15, RZ, RZ, -R15 ;  /* 0x000000ffff0f9224 */ /* 0x000fe200078e0a0f */
[----:B------:R-:W-:Y:S01]  /*1220*/  ISETP.GE.AND P1, PT, R23, RZ, PT ;  /* 0x000000ff1700720c */ /* 0x000fe20003f26270 */
[--C-:B------:R-:W-:Y:S01]  /*1230*/  @!P6 IMAD.IADD R25, R25, 0x1, -R33.reuse ;  /* 0x000000011919e824 */ /* 0x100fe200078e0a21 */
[----:B------:R-:W-:Y:S01]  /*1240*/  ISETP.GT.U32.AND P6, PT, R33, R26, PT ;  /* 0x0000001a2100720c */ /* 0x000fe20003fc4070 */
[--C-:B------:R-:W-:Y:S01]  /*1250*/  @!P0 IMAD.IADD R21, R21, 0x1, -R33.reuse ;  /* 0x0000000115158824 */ /* 0x100fe200078e0a21 */
[----:B------:R-:W-:Y:S01]  /*1260*/  ISETP.GE.AND P0, PT, R28, RZ, PT ;  /* 0x000000ff1c00720c */ /* 0x000fe20003f06270 */
[----:B------:R-:W-:Y:S02]  /*1270*/  IMAD.MOV R28, RZ, RZ, -R18 ;  /* 0x000000ffff1c7224 */ /* 0x000fe400078e0a12 */
[----:B------:R-:W-:Y:S01]  /*1280*/  @!P4 IMAD.IADD R20, R20, 0x1, -R33 ;  /* 0x000000011414c824 */ /* 0x000fe200078e0a21 */
[C---:B------:R-:W-:Y:S01]  /*1290*/  ISETP.GT.U32.AND P4, PT, R33.reuse, R24, PT ;  /* 0x000000182100720c */ /* 0x040fe20003f84070 */
[----:B------:R-:W-:-:S02]  /*12a0*/  IMAD R29, R33, R28, R29 ;  /* 0x0000001c211d7224 */ /* 0x000fc400078e021d */
[----:B------:R-:W-:Y:S02]  /*12b0*/  IMAD.MOV.U32 R18, RZ, RZ, R19 ;  /* 0x000000ffff127224 */ /* 0x000fe400078e0013 */
[----:B------:R-:W-:-:S04]  /*12c0*/  IMAD.HI.U32 R19, R12, R31, RZ ;  /* 0x0000001f0c137227 */ /* 0x000fc800078e00ff */
[----:B------:R-:W-:Y:S01]  /*12d0*/  @!P6 IMAD.IADD R26, R26, 0x1, -R33 ;  /* 0x000000011a1ae824 */ /* 0x000fe200078e0a21 */
[----:B------:R-:W-:Y:S01]  /*12e0*/  ISETP.GT.U32.AND P6, PT, R33, R29, PT ;  /* 0x0000001d2100720c */ /* 0x000fe20003fc4070 */
[----:B------:R-:W-:-:S03]  /*12f0*/  IMAD.HI.U32 R23, R12, R36, RZ ;  /* 0x000000240c177227 */ /* 0x000fc600078e00ff */
[----:B------:R-:W-:Y:S01]  /*1300*/  ISETP.GT.U32.AND P3, PT, R33, R26, PT ;  /* 0x0000001a2100720c */ /* 0x000fe20003f64070 */
[----:B------:R-:W-:-:S04]  /*1310*/  IMAD.HI.U32 R13, R12, R18, RZ ;  /* 0x000000120c0d7227 */ /* 0x000fc800078e00ff */
[----:B------:R-:W-:-:S04]  /*1320*/  IMAD.HI.U32 R28, R12, R37, RZ ;  /* 0x000000250c1c7227 */ /* 0x000fc800078e00ff */
[----:B------:R-:W-:Y:S02]  /*1330*/  IMAD.MOV R34, RZ, RZ, -R19 ;  /* 0x000000ffff227224 */ /* 0x000fe400078e0a13 */
[----:B------:R-:W-:Y:S01]  /*1340*/  @!P4 IMAD.IADD R24, R24, 0x1, -R33 ;  /* 0x000000011818c824 */ /* 0x000fe200078e0a21 */
[----:B------:R-:W-:Y:S01]  /*1350*/  ISETP.GE.AND P4, PT, R30, RZ, PT ;  /* 0x000000ff1e00720c */ /* 0x000fe20003f86270 */
[----:B------:R-:W-:Y:S01]  /*1360*/  IMAD.MOV R19, RZ, RZ, -R23 ;  /* 0x000000ffff137224 */ /* 0x000fe200078e0a17 */
[----:B------:R-:W-:Y:S01]  /*1370*/  IABS R30, R41 ;  /* 0x00000029001e7213 */ /* 0x000fe20000000000 */
[----:B------:R-:W-:Y:S02]  /*1380*/  IMAD.MOV R13, RZ, RZ, -R13 ;  /* 0x000000ffff0d7224 */ /* 0x000fe400078e0a0d */
[----:B------:R-:W-:Y:S02]  /*1390*/  IMAD.MOV R38, RZ, RZ, -R28 ;  /* 0x000000ffff267224 */ /* 0x000fe400078e0a1c */
[----:B------:R-:W-:-:S02]  /*13a0*/  IMAD R28, R33, R19, R36 ;  /* 0x00000013211c7224 */ /* 0x000fc400078e0224 */
[----:B------:R-:W-:Y:S02]  /*13b0*/  IMAD.MOV.U32 R19, RZ, RZ, R14 ;  /* 0x000000ffff137224 */ /* 0x000fe400078e000e */
[----:B------:R-:W-:Y:S01]  /*13c0*/  @!P6 IMAD.IADD R29, R29, 0x1, -R33 ;  /* 0x000000011d1de824 */ /* 0x000fe200078e0a21 */
[C---:B------:R-:W-:Y:S01]  /*13d0*/  ISETP.GT.U32.AND P6, PT, R33.reuse, R24, PT ;  /* 0x000000182100720c */ /* 0x040fe20003fc4070 */
[----:B------:R-:W-:Y:S02]  /*13e0*/  IMAD R13, R33, R13, R18 ;  /* 0x0000000d210d7224 */ /* 0x000fe400078e0212 */
[----:B------:R-:W-:-:S04]  /*13f0*/  IMAD.HI.U32 R18, R12, R30, RZ ;  /* 0x0000001e0c127227 */ /* 0x000fc800078e00ff */
[----:B------:R-:W-:Y:S01]  /*1400*/  @!P5 IMAD.MOV R19, RZ, RZ, -R19 ;  /* 0x000000ffff13d224 */ /* 0x000fe200078e0a13 */
[C---:B------:R-:W-:Y:S01]  /*1410*/  ISETP.GT.U32.AND P5, PT, R33.reuse, R25, PT ;  /* 0x000000192100720c */ /* 0x040fe20003fa4070 */
[----:B------:R-:W-:Y:S02]  /*1420*/  IMAD.MOV R18, RZ, RZ, -R18 ;  /* 0x000000ffff127224 */ /* 0x000fe400078e0a12 */
[C---:B------:R-:W-:Y:S02]  /*1430*/  IMAD R23, R33.reuse, R34, R31 ;  /* 0x0000002221177224 */ /* 0x040fe400078e021f */
[C---:B------:R-:W-:Y:S01]  /*1440*/  IMAD R18, R33.reuse, R18, R30 ;  /* 0x0000001221127224 */ /* 0x040fe200078e021e */
[----:B------:R-:W-:Y:S01]  /*1450*/  IABS R30, R46 ;  /* 0x0000002e001e7213 */ /* 0x000fe20000000000 */
[----:B------:R-:W-:Y:S01]  /*1460*/  @!P6 IMAD.IADD R24, R24, 0x1, -R33 ;  /* 0x000000011818e824 */ /* 0x000fe200078e0a21 */
[C---:B------:R-:W-:Y:S01]  /*1470*/  ISETP.GT.U32.AND P6, PT, R33.reuse, R23, PT ;  /* 0x000000172100720c */ /* 0x040fe20003fc4070 */
[----:B------:R-:W-:Y:S01]  /*1480*/  @!P2 IMAD.MOV R20, RZ, RZ, -R20 ;  /* 0x000000ffff14a224 */ /* 0x000fe200078e0a14 */
[----:B------:R-:W-:Y:S01]  /*1490*/  ISETP.GT.U32.AND P2, PT, R33, R29, PT ;  /* 0x0000001d2100720c */ /* 0x000fe20003f44070 */
[----:B------:R-:W-:-:S04]  /*14a0*/  IMAD.HI.U32 R12, R12, R30, RZ ;  /* 0x0000001e0c0c7227 */ /* 0x000fc800078e00ff */
[C---:B------:R-:W-:Y:S01]  /*14b0*/  IMAD R31, R33.reuse, R38, R37 ;  /* 0x00000026211f7224 */ /* 0x040fe200078e0225 */
[----:B------:R-:W-:Y:S01]  /*14c0*/  CS2R R36, SRZ ;  /* 0x0000000000247805 */ /* 0x000fe2000001ff00 */
[----:B------:R-:W-:Y:S01]  /*14d0*/  @!P1 IMAD.MOV R21, RZ, RZ, -R21 ;  /* 0x000000ffff159224 */ /* 0x000fe200078e0a15 */
[C---:B------:R-:W-:Y:S01]  /*14e0*/  ISETP.GT.U32.AND P1, PT, R33.reuse, R13, PT ;  /* 0x0000000d2100720c */ /* 0x040fe20003f24070 */
[----:B------:R-:W-:Y:S01]  /*14f0*/  @!P0 IMAD.MOV R22, RZ, RZ, -R22 ;  /* 0x000000ffff168224 */ /* 0x000fe200078e0a16 */
[----:B------:R-:W-:Y:S01]  /*1500*/  ISETP.GT.U32.AND P0, PT, R33, R18, PT ;  /* 0x000000122100720c */ /* 0x000fe20003f04070 */
[--C-:B------:R-:W-:Y:S01]  /*1510*/  @!P5 IMAD.IADD R25, R25, 0x1, -R33.reuse ;  /* 0x000000011919d824 */ /* 0x100fe200078e0a21 */
[C---:B------:R-:W-:Y:S01]  /*1520*/  ISETP.GT.U32.AND P5, PT, R33.reuse, R28, PT ;  /* 0x0000001c2100720c */ /* 0x040fe20003fa4070 */
[----:B------:R-:W-:Y:S02]  /*1530*/  IMAD.MOV R12, RZ, RZ, -R12 ;  /* 0x000000ffff0c7224 */ /* 0x000fe400078e0a0c */
[----:B------:R-:W-:Y:S01]  /*1540*/  @!P3 IMAD.IADD R26, R26, 0x1, -R33 ;  /* 0x000000011a1ab824 */ /* 0x000fe200078e0a21 */
[C---:B------:R-:W-:Y:S01]  /*1550*/  ISETP.GT.U32.AND P3, PT, R33.reuse, R31, PT ;  /* 0x0000001f2100720c */ /* 0x040fe20003f64070 */
[----:B------:R-:W-:-:S02]  /*1560*/  IMAD R30, R33, R12, R30 ;  /* 0x0000000c211e7224 */ /* 0x000fc400078e021e */
[--C-:B------:R-:W-:Y:S02]  /*1570*/  @!P6 IMAD.IADD R23, R23, 0x1, -R33.reuse ;  /* 0x000000011717e824 */ /* 0x100fe400078e0a21 */
[--C-:B------:R-:W-:Y:S01]  /*1580*/  @!P2 IMAD.IADD R29, R29, 0x1, -R33.reuse ;  /* 0x000000011d1da824 */ /* 0x100fe200078e0a21 */
[----:B------:R-:W-:Y:S01]  /*1590*/  ISETP.GT.U32.AND P6, PT, R33, R30, PT ;  /* 0x0000001e2100720c */ /* 0x000fe20003fc4070 */
[--C-:B------:R-:W-:Y:S01]  /*15a0*/  @!P1 IMAD.IADD R13, R13, 0x1, -R33.reuse ;  /* 0x000000010d0d9824 */ /* 0x100fe200078e0a21 */
[----:B------:R-:W-:Y:S01]  /*15b0*/  ISETP.GE.AND P2, PT, R43, RZ, PT ;  /* 0x000000ff2b00720c */ /* 0x000fe20003f46270 */
[--C-:B------:R-:W-:Y:S01]  /*15c0*/  @!P0 IMAD.IADD R18, R18, 0x1, -R33.reuse ;  /* 0x0000000112128824 */ /* 0x100fe200078e0a21 */
[----:B------:R-:W-:Y:S01]  /*15d0*/  ISETP.GE.AND P0, PT, R44, RZ, PT ;  /* 0x000000ff2c00720c */ /* 0x000fe20003f06270 */
[--C-:B------:R-:W-:Y:S01]  /*15e0*/  @!P5 IMAD.IADD R28, R28, 0x1, -R33.reuse ;  /* 0x000000011c1cd824 */ /* 0x100fe200078e0a21 */
[----:B------:R-:W-:Y:S01]  /*15f0*/  ISETP.GE.AND P5, PT, R45, RZ, PT ;  /* 0x000000ff2d00720c */ /* 0x000fe20003fa6270 */
[--C-:B------:R-:W-:Y:S01]  /*1600*/  @!P3 IMAD.IADD R31, R31, 0x1, -R33.reuse ;  /* 0x000000011f1fb824 */ /* 0x100fe200078e0a21 */
[C---:B------:R-:W-:Y:S01]  /*1610*/  ISETP.GT.U32.AND P3, PT, R33.reuse, R13, PT ;  /* 0x0000000d2100720c */ /* 0x040fe20003f64070 */
[----:B------:R-:W-:Y:S01]  /*1620*/  @!P4 IMAD.MOV R24, RZ, RZ, -R24 ;  /* 0x000000ffff18c224 */ /* 0x000fe200078e0a18 */
[C---:B------:R-:W-:Y:S01]  /*1630*/  ISETP.GT.U32.AND P4, PT, R33.reuse, R23, PT ;  /* 0x000000172100720c */ /* 0x040fe20003f84070 */
[----:B------:R-:W-:Y:S01]  /*1640*/  IMAD.SHL.U32 R12, R0, 0x8, RZ ;  /* 0x00000008000c7824 */ /* 0x000fe200078e00ff */
[----:B------:R-:W-:Y:S01]  /*1650*/  ISETP.GE.AND P1, PT, R40, RZ, PT ;  /* 0x000000ff2800720c */ /* 0x000fe20003f26270 */
[----:B------:R-:W-:Y:S01]  /*1660*/  @!P6 IMAD.IADD R30, R30, 0x1, -R33 ;  /* 0x000000011e1ee824 */ /* 0x000fe200078e0a21 */
[C---:B------:R-:W-:Y:S01]  /*1670*/  ISETP.GT.U32.AND P6, PT, R33.reuse, R31, PT ;  /* 0x0000001f2100720c */ /* 0x040fe20003fc4070 */
[----:B------:R-:W-:Y:S01]  /*1680*/  @!P2 IMAD.MOV R25, RZ, RZ, -R25 ;  /* 0x000000ffff19a224 */ /* 0x000fe200078e0a19 */
[C---:B------:R-:W-:Y:S01]  /*1690*/  ISETP.GT.U32.AND P2, PT, R33.reuse, R18, PT ;  /* 0x000000122100720c */ /* 0x040fe20003f44070 */
[----:B------:R-:W-:Y:S01]  /*16a0*/  @!P0 IMAD.MOV R26, RZ, RZ, -R26 ;  /* 0x000000ffff1a8224 */ /* 0x000fe200078e0a1a */
[C---:B------:R-:W-:Y:S01]  /*16b0*/  ISETP.GT.U32.AND P0, PT, R33.reuse, R28, PT ;  /* 0x0000001c2100720c */ /* 0x040fe20003f04070 */
[----:B------:R-:W-:Y:S01]  /*16c0*/  @!P5 IMAD.MOV R29, RZ, RZ, -R29 ;  /* 0x000000ffff1dd224 */ /* 0x000fe200078e0a1d */
[----:B------:R-:W-:Y:S01]  /*16d0*/  ISETP.GT.U32.AND P5, PT, R33, R30, PT ;  /* 0x0000001e2100720c */ /* 0x000fe20003fa4070 */
[--C-:B------:R-:W-:Y:S01]  /*16e0*/  @!P3 IMAD.IADD R13, R13, 0x1, -R33.reuse ;  /* 0x000000010d0db824 */ /* 0x100fe200078e0a21 */
[----:B------:R-:W-:Y:S01]  /*16f0*/  ISETP.GE.AND P3, PT, R41, RZ, PT ;  /* 0x000000ff2900720c */ /* 0x000fe20003f66270 */
[----:B------:R-:W-:Y:S01]  /*1700*/  @!P4 IMAD.IADD R23, R23, 0x1, -R33 ;  /* 0x000000011717c824 */ /* 0x000fe200078e0a21 */
[----:B------:R-:W-:Y:S01]  /*1710*/  LOP3.LUT R14, R12, 0x30, RZ, 0xc0, !PT ;  /* 0x000000300c0e7812 */ /* 0x000fe200078ec0ff */
[----:B------:R-:W-:Y:S01]  /*1720*/  @!P1 IMAD.MOV R13, RZ, RZ, -R13 ;  /* 0x000000ffff0d9224 */ /* 0x000fe200078e0a0d */
[----:B------:R-:W-:Y:S01]  /*1730*/  ISETP.GE.AND P4, PT, R27, RZ, PT ;  /* 0x000000ff1b00720c */ /* 0x000fe20003f86270 */
[--C-:B------:R-:W-:Y:S01]  /*1740*/  @!P6 IMAD.IADD R31, R31, 0x1, -R33.reuse ;  /* 0x000000011f1fe824 */ /* 0x100fe200078e0a21 */
[----:B------:R-:W-:Y:S01]  /*1750*/  ISETP.GE.AND P6, PT, R46, RZ, PT ;  /* 0x000000ff2e00720c */ /* 0x000fe20003fc6270 */
[--C-:B------:R-:W-:Y:S01]  /*1760*/  @!P2 IMAD.IADD R18, R18, 0x1, -R33.reuse ;  /* 0x000000011212a824 */ /* 0x100fe200078e0a21 */
[----:B------:R-:W-:Y:S01]  /*1770*/  ISETP.GE.AND P2, PT, R42, RZ, PT ;  /* 0x000000ff2a00720c */ /* 0x000fe20003f46270 */
[----:B------:R-:W-:Y:S01]  /*1780*/  IMAD R89, R17, 0x40, R14 ;  /* 0x0000004011597824 */ /* 0x000fe200078e020e */
[----:B------:R-:W-:Y:S01]  /*1790*/  LOP3.LUT R14, RZ, R35, RZ, 0x33, !PT ;  /* 0x00000023ff0e7212 */ /* 0x000fe200078e33ff */
[--C-:B------:R-:W-:Y:S01]  /*17a0*/  @!P0 IMAD.IADD R28, R28, 0x1, -R33.reuse ;  /* 0x000000011c1c8824 */ /* 0x100fe200078e0a21 */
[----:B------:R-:W-:Y:S01]  /*17b0*/  ISETP.GE.AND P0, PT, R39, RZ, PT ;  /* 0x000000ff2700720c */ /* 0x000fe20003f06270 */
[----:B------:R-:W-:Y:S01]  /*17c0*/  @!P5 IMAD.IADD R30, R30, 0x1, -R33 ;  /* 0x000000011e1ed824 */ /* 0x000fe200078e0a21 */
[----:B------:R-:W-:Y:S01]  /*17d0*/  ISETP.NE.AND P5, PT, R35, RZ, PT ;  /* 0x000000ff2300720c */ /* 0x000fe20003fa5270 */
[----:B------:R-:W-:Y:S01]  /*17e0*/  @!P3 IMAD.MOV R18, RZ, RZ, -R18 ;  /* 0x000000ffff12b224 */ /* 0x000fe200078e0a12 */
[----:B------:R-:W-:Y:S01]  /*17f0*/  LOP3.LUT R130, R89, R2, RZ, 0xfc, !PT ;  /* 0x0000000259827212 */ /* 0x000fe200078efcff */
[----:B------:R-:W-:Y:S01]  /*1800*/  @!P4 IMAD.MOV R28, RZ, RZ, -R28 ;  /* 0x000000ffff1cc224 */ /* 0x000fe200078e0a1c */
[C---:B------:R-:W-:Y:S01]  /*1810*/  SEL R16, R14.reuse, R16, !P5 ;  /* 0x000000100e107207 */ /* 0x040fe20006800000 */
[----:B------:R-:W-:Y:S01]  /*1820*/  @!P6 IMAD.MOV R30, RZ, RZ, -R30 ;  /* 0x000000ffff1ee224 */ /* 0x000fe200078e0a1e */
[C---:B------:R-:W-:Y:S01]  /*1830*/  SEL R18, R14.reuse, R18, !P5 ;  /* 0x000000120e127207 */ /* 0x040fe20006800000 */
[----:B------:R-:W-:Y:S01]  /*1840*/  @!P2 IMAD.MOV R23, RZ, RZ, -R23 ;  /* 0x000000ffff17a224 */ /* 0x000fe200078e0a17 */
[----:B------:R-:W-:Y:S01]  /*1850*/  SEL R25, R14, R25, !P5 ;  /* 0x000000190e197207 */ /* 0x000fe20006800000 */
[----:B------:R-:W-:Y:S01]  /*1860*/  IMAD R16, R16, UR4, RZ ;  /* 0x0000000410107c24 */ /* 0x000fe2000f8e02ff */
[C---:B------:R-:W-:Y:S01]  /*1870*/  SEL R13, R14.reuse, R13, !P5 ;  /* 0x0000000d0e0d7207 */ /* 0x040fe20006800000 */
[----:B------:R-:W-:Y:S01]  /*1880*/  @!P0 IMAD.MOV R31, RZ, RZ, -R31 ;  /* 0x000000ffff1f8224 */ /* 0x000fe200078e0a1f */
[----:B------:R-:W-:Y:S01]  /*1890*/  SEL R19, R14, R19, !P5 ;  /* 0x000000130e137207 */ /* 0x000fe20006800000 */
[----:B------:R-:W-:Y:S01]  /*18a0*/  IMAD R18, R18, UR4, RZ ;  /* 0x0000000412127c24 */ /* 0x000fe2000f8e02ff */
[----:B------:R-:W-:Y:S01]  /*18b0*/  SEL R15, R14, R15, !P5 ;  /* 0x0000000f0e0f7207 */ /* 0x000fe20006800000 */
[----:B------:R-:W-:Y:S01]  /*18c0*/  IMAD R25, R25, UR4, RZ ;  /* 0x0000000419197c24 */ /* 0x000fe2000f8e02ff */
[----:B------:R-:W-:Y:S01]  /*18d0*/  SHF.R.S32.HI R64, RZ, 0x1f, R16 ;  /* 0x0000001fff407819 */ /* 0x000fe20000011410 */
[----:B------:R-:W-:Y:S01]  /*18e0*/  IMAD R13, R13, UR4, RZ ;  /* 0x000000040d0d7c24 */ /* 0x000fe2000f8e02ff */
[----:B------:R-:W-:Y:S01]  /*18f0*/  IADD3 R74, P0, R16, UR8, RZ ;  /* 0x00000008104a7c10 */ /* 0x000fe2000ff1e0ff */
[----:B------:R-:W-:Y:S01]  /*1900*/  IMAD R19, R19, UR4, RZ ;  /* 0x0000000413137c24 */ /* 0x000fe2000f8e02ff */
[C---:B------:R-:W-:Y:S01]  /*1910*/  SEL R20, R14.reuse, R20, !P5 ;  /* 0x000000140e147207 */ /* 0x040fe20006800000 */
[----:B------:R-:W-:Y:S01]  /*1920*/  IMAD R15, R15, UR4, RZ ;  /* 0x000000040f0f7c24 */ /* 0x000fe2000f8e02ff */
[----:B------:R-:W-:Y:S01]  /*1930*/  SEL R22, R14, R22, !P5 ;  /* 0x000000160e167207 */ /* 0x000fe20006800000 */
[----:B------:R-:W-:Y:S01]  /*1940*/  IMAD R32, R32, UR5, RZ ;  /* 0x0000000520207c24 */ /* 0x000fe2000f8e02ff */
[----:B------:R-:W-:Y:S01]  /*1950*/  SEL R24, R14, R24, !P5 ;  /* 0x000000180e187207 */ /* 0x000fe20006800000 */
[----:B------:R-:W-:Y:S01]  /*1960*/  IMAD R20, R20, UR4, RZ ;  /* 0x0000000414147c24 */ /* 0x000fe2000f8e02ff */
        /* <DEDUP_REMOVED lines=8> */
[----:B------:R-:W-:Y:S01]  /*19f0*/  IADD3.X R64, R64, UR9, RZ, P0, !PT ;  /* 0x0000000940407c10 */ /* 0x000fe200087fe4ff */
[----:B------:R-:W-:Y:S01]  /*1a00*/  ULDC UR5, c[0x0][0x23c] ;  /* 0x00008f0000057ab9 */ /* 0x000fe20000000800 */
[----:B------:R-:W-:Y:S01]  /*1a10*/  SHF.R.S32.HI R18, RZ, 0x1f, R25 ;  /* 0x0000001fff127819 */ /* 0x000fe20000011419 */
[----:B------:R-:W-:Y:S01]  /*1a20*/  IMAD R80, R132, UR5, RZ ;  /* 0x0000000584507c24 */ /* 0x000fe2000f8e02ff */
[----:B------:R-:W-:Y:S01]  /*1a30*/  IADD3 R63, P0, R25, UR8, RZ ;  /* 0x00000008193f7c10 */ /* 0x000fe2000ff1e0ff */
[----:B------:R-:W-:Y:S01]  /*1a40*/  USHF.L.U32 UR15, UR5, 0x6, URZ ;  /* 0x00000006050f7899 */ /* 0x000fe2000800063f */
[C---:B------:R-:W-:Y:S01]  /*1a50*/  SEL R26, R14.reuse, R26, !P5 ;  /* 0x0000001a0e1a7207 */ /* 0x040fe20006800000 */
[-C--:B------:R-:W-:Y:S01]  /*1a60*/  IMAD R105, R105, R113.reuse, RZ ;  /* 0x0000007169697224 */ /* 0x080fe200078e02ff */
[----:B------:R-:W-:Y:S01]  /*1a70*/  SEL R28, R14, R28, !P5 ;  /* 0x0000001c0e1c7207 */ /* 0x000fe20006800000 */
[----:B------:R-:W-:Y:S01]  /*1a80*/  IMAD R106, R106, R113, RZ ;  /* 0x000000716a6a7224 */ /* 0x000fe200078e02ff */
        /* <DEDUP_REMOVED lines=10> */
[----:B------:R-:W-:Y:S01]  /*1b30*/  SHF.R.S32.HI R66, RZ, 0x1f, R19 ;  /* 0x0000001fff427819 */ /* 0x000fe20000011413 */
[----:B------:R-:W-:Y:S01]  /*1b40*/  UIADD3 UR4, UR12, 0x2000, URZ ;  /* 0x000020000c047890 */ /* 0x000fe2000fffe03f */
[----:B------:R-:W-:Y:S01]  /*1b50*/  IADD3 R75, P1, R19, UR8, RZ ;  /* 0x00000008134b7c10 */ /* 0x000fe2000ff3e0ff */
[-C--:B------:R-:W-:Y:S01]  /*1b60*/  IMAD R107, R107, R113.reuse, RZ ;  /* 0x000000716b6b7224 */ /* 0x080fe200078e02ff */
[----:B------:R-:W-:Y:S01]  /*1b70*/  SHF.R.S32.HI R68, RZ, 0x1f, R15 ;  /* 0x0000001fff447819 */ /* 0x000fe2000001140f */
[----:B------:R-:W-:Y:S01]  /*1b80*/  USHF.R.U32.HI UR4, URZ, 0x4, UR4 ;  /* 0x000000043f047899 */ /* 0x000fe20008011604 */
[----:B------:R-:W-:Y:S01]  /*1b90*/  IADD3 R76, P2, R15, UR8, RZ ;  /* 0x000000080f4c7c10 */ /* 0x000fe2000ff5e0ff */
[-C--:B------:R-:W-:Y:S01]  /*1ba0*/  IMAD R108, R108, R113.reuse, RZ ;  /* 0x000000716c6c7224 */ /* 0x080fe200078e02ff */
[----:B------:R-:W-:Y:S01]  /*1bb0*/  IADD3.X R18, R18, UR9, RZ, P0, !PT ;  /* 0x0000000912127c10 */ /* 0x000fe200087fe4ff */
[-C--:B------:R-:W-:Y:S01]  /*1bc0*/  IMAD R109, R109, R113.reuse, RZ ;  /* 0x000000716d6d7224 */ /* 0x080fe200078e02ff */
[----:B------:R-:W-:Y:S01]  /*1bd0*/  LOP3.LUT P0, RZ, R0, 0x80, RZ, 0xc0, !PT ;  /* 0x0000008000ff7812 */ /* 0x000fe2000780c0ff */
[-C--:B------:R-:W-:Y:S01]  /*1be0*/  IMAD R110, R110, R113.reuse, RZ ;  /* 0x000000716e6e7224 */ /* 0x080fe200078e02ff */
[----:B------:R-:W-:Y:S01]  /*1bf0*/  SHF.R.S32.HI R60, RZ, 0x1f, R20 ;  /* 0x0000001fff3c7819 */ /* 0x000fe20000011414 */
[-C--:B------:R-:W-:Y:S01]  /*1c00*/  IMAD R111, R111, R113.reuse, RZ ;  /* 0x000000716f6f7224 */ /* 0x080fe200078e02ff */
[----:B------:R-:W-:Y:S01]  /*1c10*/  IADD3 R72, P6, R20, UR8, RZ ;  /* 0x0000000814487c10 */ /* 0x000fe2000ffde0ff */
[-C--:B------:R-:W-:Y:S01]  /*1c20*/  IMAD R112, R112, R113.reuse, RZ ;  /* 0x0000007170707224 */ /* 0x080fe200078e02ff */
[----:B------:R-:W-:Y:S01]  /*1c30*/  IADD3.X R70, R70, UR9, RZ, P3, !PT ;  /* 0x0000000946467c10 */ /* 0x000fe20009ffe4ff */
[-C--:B------:R-:W-:Y:S01]  /*1c40*/  IMAD R122, R122, R113.reuse, RZ ;  /* 0x000000717a7a7224 */ /* 0x080fe200078e02ff */
[----:B------:R-:W-:Y:S01]  /*1c50*/  IADD3.X R66, R66, UR9, RZ, P1, !PT ;  /* 0x0000000942427c10 */ /* 0x000fe20008ffe4ff */
[----:B------:R-:W-:Y:S01]  /*1c60*/  IMAD.SHL.U32 R121, R113, 0x40, RZ ;  /* 0x0000004071797824 */ /* 0x000fe200078e00ff */
[----:B------:R-:W-:Y:S01]  /*1c70*/  SHF.R.S32.HI R56, RZ, 0x1f, R22 ;  /* 0x0000001fff387819 */ /* 0x000fe20000011416 */
[-C--:B------:R-:W-:Y:S01]  /*1c80*/  IMAD R120, R2, R113.reuse, RZ ;  /* 0x0000007102787224 */ /* 0x080fe200078e02ff */
[----:B------:R-:W-:Y:S01]  /*1c90*/  IADD3 R69, P3, R22, UR8, RZ ;  /* 0x0000000816457c10 */ /* 0x000fe2000ff7e0ff */
[-C--:B------:R-:W-:Y:S01]  /*1ca0*/  IMAD R119, R9, R113.reuse, RZ ;  /* 0x0000007109777224 */ /* 0x080fe200078e02ff */
[----:B------:R-:W-:Y:S01]  /*1cb0*/  IADD3.X R68, R68, UR9, RZ, P2, !PT ;  /* 0x0000000944447c10 */ /* 0x000fe200097fe4ff */
[-C--:B------:R-:W-:Y:S01]  /*1cc0*/  IMAD R118, R8, R113.reuse, RZ ;  /* 0x0000007108767224 */ /* 0x080fe200078e02ff */
[----:B------:R-:W-:Y:S01]  /*1cd0*/  SHF.R.S32.HI R20, RZ, 0x1f, R24 ;  /* 0x0000001fff147819 */ /* 0x000fe20000011418 */
[-C--:B------:R-:W-:Y:S01]  /*1ce0*/  IMAD R117, R7, R113.reuse, RZ ;  /* 0x0000007107757224 */ /* 0x080fe200078e02ff */
[----:B------:R-:W-:Y:S01]  /*1cf0*/  IADD3 R65, P1, R24, UR8, RZ ;  /* 0x0000000818417c10 */ /* 0x000fe2000ff3e0ff */
[-C--:B------:R-:W-:Y:S01]  /*1d00*/  IMAD R116, R6, R113.reuse, RZ ;  /* 0x0000007106747224 */ /* 0x080fe200078e02ff */
[----:B------:R-:W-:Y:S01]  /*1d10*/  SHF.R.S32.HI R58, RZ, 0x1f, R21 ;  /* 0x0000001fff3a7819 */ /* 0x000fe20000011415 */
[-C--:B------:R-:W-:Y:S01]  /*1d20*/  IMAD R115, R5, R113.reuse, RZ ;  /* 0x0000007105737224 */ /* 0x080fe200078e02ff */
[----:B------:R-:W-:Y:S01]  /*1d30*/  IADD3 R71, P5, R21, UR8, RZ ;  /* 0x0000000815477c10 */ /* 0x000fe2000ffbe0ff */
[----:B------:R-:W-:Y:S01]  /*1d40*/  USGXT.U32 UR4, UR4, 0xe ;  /* 0x0000000e0404789a */ /* 0x000fe20008000000 */
[----:B------:R-:W-:Y:S01]  /*1d50*/  SHF.R.S32.HI R22, RZ, 0x1f, R23 ;  /* 0x0000001fff167819 */ /* 0x000fe20000011417 */
[----:B------:R-:W-:Y:S01]  /*1d60*/  IMAD R114, R4, R113, RZ ;  /* 0x0000007104727224 */ /* 0x000fe200078e02ff */
[----:B------:R-:W-:-:S02]  /*1d70*/  IADD3 R67, P2, R23, UR8, RZ ;  /* 0x0000000817437c10 */ /* 0x000fc4000ff5e0ff */
[----:B------:R-:W-:Y:S02]  /*1d80*/  CS2R R24, SRZ ;  /* 0x0000000000187805 */ /* 0x000fe4000001ff00 */
[----:B------:R-:W-:Y:S02]  /*1d90*/  SEL R91, RZ, 0x90, !P0 ;  /* 0x00000090ff5b7807 */ /* 0x000fe40004000000 */
[----:B------:R-:W-:Y:S02]  /*1da0*/  CS2R R34, SRZ ;  /* 0x0000000000227805 */ /* 0x000fe4000001ff00 */
[----:B------:R-:W-:Y:S02]  /*1db0*/  IADD3.X R20, R20, UR9, RZ, P1, !PT ;  /* 0x0000000914147c10 */ /* 0x000fe40008ffe4ff */
[----:B------:R-:W-:Y:S02]  /*1dc0*/  CS2R R38, SRZ ;  /* 0x0000000000267805 */ /* 0x000fe4000001ff00 */
[----:B------:R-:W-:-:S02]  /*1dd0*/  IADD3.X R62, R62, UR9, RZ, P4, !PT ;  /* 0x000000093e3e7c10 */ /* 0x000fc4000a7fe4ff */
[----:B------:R-:W-:Y:S02]  /*1de0*/  CS2R R40, SRZ ;  /* 0x0000000000287805 */ /* 0x000fe4000001ff00 */
[----:B------:R-:W-:Y:S02]  /*1df0*/  IADD3.X R60, R60, UR9, RZ, P6, !PT ;  /* 0x000000093c3c7c10 */ /* 0x000fe4000b7fe4ff */
[----:B------:R-:W-:Y:S02]  /*1e00*/  CS2R R42, SRZ ;  /* 0x00000000002a7805 */ /* 0x000fe4000001ff00 */
[----:B------:R-:W-:Y:S02]  /*1e10*/  IADD3.X R58, R58, UR9, RZ, P5, !PT ;  /* 0x000000093a3a7c10 */ /* 0x000fe4000affe4ff */
[----:B------:R-:W-:Y:S02]  /*1e20*/  CS2R R44, SRZ ;  /* 0x00000000002c7805 */ /* 0x000fe4000001ff00 */
[----:B------:R-:W-:-:S02]  /*1e30*/  IADD3.X R56, R56, UR9, RZ, P3, !PT ;  /* 0x0000000938387c10 */ /* 0x000fc40009ffe4ff */
[----:B------:R-:W-:Y:S02]  /*1e40*/  CS2R R46, SRZ ;  /* 0x00000000002e7805 */ /* 0x000fe4000001ff00 */
[----:B------:R-:W-:Y:S01]  /*1e50*/  IADD3.X R22, R22, UR9, RZ, P2, !PT ;  /* 0x0000000916167c10 */ /* 0x000fe200097fe4ff */
[----:B------:R-:W-:Y:S01]  /*1e60*/  IMAD R113, R3, R113, RZ ;  /* 0x0000007103717224 */ /* 0x000fe200078e02ff */
[----:B------:R-:W-:Y:S01]  /*1e70*/  IADD3 R19, P1, R32, UR6, RZ ;  /* 0x0000000620137c10 */ /* 0x000fe2000ff3e0ff */
[----:B------:R-:W-:Y:S01]  /*1e80*/  UMOV UR5, URZ ;  /* 0x0000003f00057c82 */ /* 0x000fe20008000000 */
[----:B------:R-:W-:Y:S01]  /*1e90*/  SHF.R.S32.HI R17, RZ, 0x1f, R26 ;  /* 0x0000001fff117819 */ /* 0x000fe2000001141a */
[----:B------:R-:W-:Y:S01]  /*1ea0*/  USHF.R.S32.HI UR18, URZ, 0x1f, UR15 ;  /* 0x0000001f3f127899 */ /* 0x000fe2000801140f */
[----:B------:R-:W-:Y:S01]  /*1eb0*/  IADD3 R61, P4, R26, UR8, RZ ;  /* 0x000000081a3d7c10 */ /* 0x000fe2000ff9e0ff */
[----:B------:R-:W-:Y:S01]  /*1ec0*/  UIADD3.64 UR10, UR4, -UR10, URZ ;  /* 0x8000000a040a7297 */ /* 0x000fe2000fffe03f */
[----:B------:R-:W-:-:S02]  /*1ed0*/  SHF.R.S32.HI R16, RZ, 0x1f, R28 ;  /* 0x0000001fff107819 */ /* 0x000fc4000001141c */
[----:B------:R-:W-:Y:S02]  /*1ee0*/  IADD3 R59, P6, R28, UR8, RZ ;  /* 0x000000081c3b7c10 */ /* 0x000fe4000ffde0ff */
[----:B------:R-:W-:Y:S02]  /*1ef0*/  SHF.R.S32.HI R15, RZ, 0x1f, R29 ;  /* 0x0000001fff0f7819 */ /* 0x000fe4000001141d */
[----:B------:R-:W-:Y:S02]  /*1f00*/  IADD3 R57, P5, R29, UR8, RZ ;  /* 0x000000081d397c10 */ /* 0x000fe4000ffbe0ff */
[----:B------:R-:W-:Y:S02]  /*1f10*/  CS2R R28, SRZ ;  /* 0x00000000001c7805 */ /* 0x000fe4000001ff00 */
[----:B------:R-:W-:Y:S02]  /*1f20*/  SHF.R.S32.HI R14, RZ, 0x1f, R30 ;  /* 0x0000001fff0e7819 */ /* 0x000fe4000001141e */
[----:B------:R-:W-:-:S02]  /*1f30*/  IADD3 R23, P3, R30, UR8, RZ ;  /* 0x000000081e177c10 */ /* 0x000fc4000ff7e0ff */
[----:B------:R-:W-:Y:S02]  /*1f40*/  CS2R R30, SRZ ;  /* 0x00000000001e7805 */ /* 0x000fe4000001ff00 */
[----:B------:R-:W-:Y:S02]  /*1f50*/  SHF.R.S32.HI R13, RZ, 0x1f, R27 ;  /* 0x0000001fff0d7819 */ /* 0x000fe4000001141b */
[----:B------:R-:W-:Y:S02]  /*1f60*/  IADD3 R21, P2, R27, UR8, RZ ;  /* 0x000000081b157c10 */ /* 0x000fe4000ff5e0ff */
[----:B------:R-:W-:Y:S02]  /*1f70*/  CS2R R26, SRZ ;  /* 0x00000000001a7805 */ /* 0x000fe4000001ff00 */
[----:B------:R-:W-:Y:S02]  /*1f80*/  LOP3.LUT R124, R91, 0x7f, R0, 0x78, !PT ;  /* 0x0000007f5b7c7812 */ /* 0x000fe400078e7800 */
[----:B------:R-:W-:-:S02]  /*1f90*/  LEA.HI.X.SX32 R78, R32, UR7, 0x1, P1 ;  /* 0x00000007204e7c11 */ /* 0x000fc400088f0eff */
[----:B------:R-:W-:Y:S02]  /*1fa0*/  CS2R R32, SRZ ;  /* 0x0000000000207805 */ /* 0x000fe4000001ff00 */
[----:B------:R-:W-:Y:S02]  /*1fb0*/  IADD3.X R17, R17, UR9, RZ, P4, !PT ;  /* 0x0000000911117c10 */ /* 0x000fe4000a7fe4ff */
[----:B------:R-:W-:Y:S02]  /*1fc0*/  IADD3.X R16, R16, UR9, RZ, P6, !PT ;  /* 0x0000000910107c10 */ /* 0x000fe4000b7fe4ff */
[----:B------:R-:W-:Y:S02]  /*1fd0*/  IADD3.X R15, R15, UR9, RZ, P5, !PT ;  /* 0x000000090f0f7c10 */ /* 0x000fe4000affe4ff */
[----:B------:R-:W-:Y:S02]  /*1fe0*/  IADD3.X R14, R14, UR9, RZ, P3, !PT ;  /* 0x000000090e0e7c10 */ /* 0x000fe40009ffe4ff */
[----:B------:R-:W-:-:S02]  /*1ff0*/  IADD3.X R13, R13, UR9, RZ, P2, !PT ;  /* 0x000000090d0d7c10 */ /* 0x000fc400097fe4ff */
[----:B------:R-:W-:Y:S02]  /*2000*/  SHF.R.S32.HI R129, RZ, 0x1f, R80 ;  /* 0x0000001fff817819 */ /* 0x000fe40000011450 */
[----:B------:R-:W-:Y:S02]  /*2010*/  LOP3.LUT R128, R124, 0x20, RZ, 0x3c, !PT ;  /* 0x000000207c807812 */ /* 0x000fe400078e3cff */
[C---:B------:R-:W-:Y:S02]  /*2020*/  LOP3.LUT R127, R130.reuse, 0x10, RZ, 0x3c, !PT ;  /* 0x00000010827f7812 */ /* 0x040fe400078e3cff */
[C---:B------:R-:W-:Y:S02]  /*2030*/  LOP3.LUT R126, R130.reuse, 0x20, RZ, 0x3c, !PT ;  /* 0x00000020827e7812 */ /* 0x040fe400078e3cff */
[----:B------:R-:W-:-:S07]  /*2040*/  LOP3.LUT R125, R130, 0x30, RZ, 0x3c, !PT ;  /* 0x00000030827d7812 */ /* 0x000fce00078e3cff */
.L_x_2:
[C---:B------:R-:W-:Y:S02]  /*2050*/  LOP3.LUT R89, R2.reuse, 0x4, RZ, 0xfc, !PT ;  /* 0x0000000402597812 */ /* 0x040fe400078efcff */
[C---:B------:R-:W-:Y:S02]  /*2060*/  LOP3.LUT R88, R2.reuse, 0x2, RZ, 0xfc, !PT ;  /* 0x0000000202587812 */ /* 0x040fe400078efcff */
[C---:B------:R-:W-:Y:S02]  /*2070*/  ISETP.GE.AND P5, PT, R2.reuse, UR13, PT ;  /* 0x0000000d02007c0c */ /* 0x040fe4000bfa6270 */
[----:B------:R-:W-:Y:S02]  /*2080*/  LOP3.LUT R90, R2, 0x6, RZ, 0xfc, !PT ;  /* 0x00000006025a7812 */ /* 0x000fe400078efcff */
[----:B------:R-:W-:Y:S02]  /*2090*/  ISETP.GE.AND P3, PT, R89, UR13, PT ;  /* 0x0000000d59007c0c */ /* 0x000fe4000bf66270 */
[----:B------:R-:W-:-:S02]  /*20a0*/  ISETP.GE.AND P4, PT, R88, UR13, PT ;  /* 0x0000000d58007c0c */ /* 0x000fc4000bf86270 */
[----:B------:R-:W-:Y:S02]  /*20b0*/  LOP3.LUT R89, R2, 0x8, RZ, 0xfc, !PT ;  /* 0x0000000802597812 */ /* 0x000fe400078efcff */
[----:B------:R-:W-:Y:S02]  /*20c0*/  IADD3 R88, P1, R120, R19, RZ ;  /* 0x0000001378587210 */ /* 0x000fe40007f3e0ff */
[----:B------:R-:W-:Y:S02]  /*20d0*/  ISETP.GE.AND P0, PT, R90, UR13, PT ;  /* 0x0000000d5a007c0c */ /* 0x000fe4000bf06270 */
[----:B------:R-:W-:Y:S02]  /*20e0*/  LOP3.LUT R90, R2, 0xa, RZ, 0xfc, !PT ;  /* 0x0000000a025a7812 */ /* 0x000fe400078efcff */
[----:B------:R-:W-:Y:S02]  /*20f0*/  ISETP.GE.AND P2, PT, R89, UR13, PT ;  /* 0x0000000d59007c0c */ /* 0x000fe4000bf46270 */
[----:B------:R-:W-:-:S02]  /*2100*/  PRMT R131, RZ, 0x7610, R131 ;  /* 0x00007610ff837816 */ /* 0x000fc40000000083 */
[-C--:B------:R-:W-:Y:S02]  /*2110*/  LEA.HI.X.SX32 R89, R120, R78.reuse, 0x1, P1 ;  /* 0x0000004e78597211 */ /* 0x080fe400008f0eff */
[----:B------:R-:W-:Y:S02]  /*2120*/  ISETP.GE.AND P1, PT, R90, UR13, PT ;  /* 0x0000000d5a007c0c */ /* 0x000fe4000bf26270 */
[----:B------:R-:W-:Y:S01]  /*2130*/  IADD3 R90, P6, R122, R19, RZ ;  /* 0x000000137a5a7210 */ /* 0x000fe20007fde0ff */
[----:B------:R0:W2:Y:S01]  /*2140*/  @!P5 LDG.E.U8 R131, desc[UR16][R88.64] ;  /* 0x000000105883d981 */ /* 0x0000a2000c1e1100 */
[----:B------:R-:W-:Y:S02]  /*2150*/  LOP3.LUT R94, R2, 0xc, RZ, 0xfc, !PT ;  /* 0x0000000c025e7812 */ /* 0x000fe400078efcff */
[----:B------:R-:W-:Y:S02]  /*2160*/  LEA.HI.X.SX32 R91, R122, R78, 0x1, P6 ;  /* 0x0000004e7a5b7211 */ /* 0x000fe400030f0eff */
[----:B------:R-:W-:-:S02]  /*2170*/  ISETP.GE.AND P5, PT, R94, UR13, PT ;  /* 0x0000000d5e007c0c */ /* 0x000fc4000bfa6270 */
[C---:B------:R-:W-:Y:S02]  /*2180*/  IADD3 R94, P6, R112.reuse, R19, RZ ;  /* 0x00000013705e7210 */ /* 0x040fe40007fde0ff */
[----:B------:R-:W-:Y:S02]  /*2190*/  PRMT R135, RZ, 0x7610, R135 ;  /* 0x00007610ff877816 */ /* 0x000fe40000000087 */
[----:B------:R-:W-:Y:S02]  /*21a0*/  LEA.HI.X.SX32 R95, R112, R78, 0x1, P6 ;  /* 0x0000004e705f7211 */ /* 0x000fe400030f0eff */
[----:B------:R-:W-:-:S03]  /*21b0*/  PRMT R133, RZ, 0x7610, R133 ;  /* 0x00007610ff857816 */ /* 0x000fc60000000085 */
[----:B------:R-:W3:Y:S01]  /*21c0*/  @!P3 LDG.E.U8 R135, desc[UR16][R94.64] ;  /* 0x000000105e87b981 */ /* 0x000ee2000c1e1100 */
[----:B------:R-:W-:-:S03]  /*21d0*/  LOP3.LUT R96, R2, 0xe, RZ, 0xfc, !PT ;  /* 0x0000000e02607812 */ /* 0x000fc600078efcff */
[----:B------:R1:W4:Y:S01]  /*21e0*/  @!P4 LDG.E.U8 R133, desc[UR16][R90.64] ;  /* 0x000000105a85c981 */ /* 0x000322000c1e1100 */
[----:B------:R-:W-:Y:S02]  /*21f0*/  ISETP.GE.AND P4, PT, R96, UR13, PT ;  /* 0x0000000d60007c0c */ /* 0x000fe4000bf86270 */
[C---:B------:R-:W-:Y:S02]  /*2200*/  IADD3 R96, P6, R111.reuse, R19, RZ ;  /* 0x000000136f607210 */ /* 0x040fe40007fde0ff */
[----:B------:R-:W-:Y:S02]  /*2210*/  PRMT R137, RZ, 0x7610, R137 ;  /* 0x00007610ff897816 */ /* 0x000fe40000000089 */
[----:B------:R-:W-:-:S05]  /*2220*/  LEA.HI.X.SX32 R97, R111, R78, 0x1, P6 ;  /* 0x0000004e6f617211 */ /* 0x000fca00030f0eff */
[----:B------:R5:W2:Y:S01]  /*2230*/  @!P0 LDG.E.U8 R137, desc[UR16][R96.64] ;  /* 0x0000001060898981 */ /* 0x000aa2000c1e1100 */
[C---:B0-----:R-:W-:Y:S02]  /*2240*/  LOP3.LUT R88, R2.reuse, 0x10, RZ, 0xfc, !PT ;  /* 0x0000001002587812 */ /* 0x041fe400078efcff */
[----:B-1----:R-:W-:Y:S02]  /*2250*/  LOP3.LUT R90, R2, 0x12, RZ, 0xfc, !PT ;  /* 0x00000012025a7812 */ /* 0x002fe400078efcff */
[----:B------:R-:W-:Y:S02]  /*2260*/  ISETP.GE.AND P3, PT, R88, UR13, PT ;  /* 0x0000000d58007c0c */ /* 0x000fe4000bf66270 */
[C---:B------:R-:W-:Y:S02]  /*2270*/  IADD3 R88, P6, R110.reuse, R19, RZ ;  /* 0x000000136e587210 */ /* 0x040fe40007fde0ff */
[----:B------:R-:W-:Y:S02]  /*2280*/  PRMT R139, RZ, 0x7610, R139 ;  /* 0x00007610ff8b7816 */ /* 0x000fe4000000008b */
[----:B------:R-:W-:-:S02]  /*2290*/  LEA.HI.X.SX32 R89, R110, R78, 0x1, P6 ;  /* 0x0000004e6e597211 */ /* 0x000fc400030f0eff */
[----:B------:R-:W-:Y:S02]  /*22a0*/  ISETP.GE.AND P0, PT, R90, UR13, PT ;  /* 0x0000000d5a007c0c */ /* 0x000fe4000bf06270 */
[C---:B------:R-:W-:Y:S01]  /*22b0*/  IADD3 R90, P6, R109.reuse, R19, RZ ;  /* 0x000000136d5a7210 */ /* 0x040fe20007fde0ff */
[----:B------:R0:W2:Y:S01]  /*22c0*/  @!P2 LDG.E.U8 R139, desc[UR16][R88.64] ;  /* 0x00000010588ba981 */ /* 0x0000a2000c1e1100 */
[----:B------:R-:W-:Y:S02]  /*22d0*/  LOP3.LUT R94, R2, 0x14, RZ, 0xfc, !PT ;  /* 0x00000014025e7812 */ /* 0x000fe400078efcff */
[----:B------:R-:W-:Y:S02]  /*22e0*/  PRMT R141, RZ, 0x7610, R141 ;  /* 0x00007610ff8d7816 */ /* 0x000fe4000000008d */
[----:B------:R-:W-:Y:S02]  /*22f0*/  LEA.HI.X.SX32 R91, R109, R78, 0x1, P6 ;  /* 0x0000004e6d5b7211 */ /* 0x000fe400030f0eff */
[----:B------:R-:W-:-:S02]  /*2300*/  ISETP.GE.AND P2, PT, R94, UR13, PT ;  /* 0x0000000d5e007c0c */ /* 0x000fc4000bf46270 */
[-C--:B------:R-:W-:Y:S01]  /*2310*/  IADD3 R94, P6, R108, R19.reuse, RZ ;  /* 0x000000136c5e7210 */ /* 0x080fe20007fde0ff */
[----:B------:R1:W2:Y:S01]  /*2320*/  @!P1 LDG.E.U8 R141, desc[UR16][R90.64] ;  /* 0x000000105a8d9981 */ /* 0x0002a2000c1e1100 */
[----:B-----5:R-:W-:Y:S02]  /*2330*/  LOP3.LUT R96, R2, 0x16, RZ, 0xfc, !PT ;  /* 0x0000001602607812 */ /* 0x020fe400078efcff */
[----:B------:R-:W-:Y:S02]  /*2340*/  PRMT R143, RZ, 0x7610, R143 ;  /* 0x00007610ff8f7816 */ /* 0x000fe4000000008f */
[----:B------:R-:W-:Y:S02]  /*2350*/  LEA.HI.X.SX32 R95, R108, R78, 0x1, P6 ;  /* 0x0000004e6c5f7211 */ /* 0x000fe400030f0eff */
[----:B------:R-:W-:Y:S02]  /*2360*/  ISETP.GE.AND P1, PT, R96, UR13, PT ;  /* 0x0000000d60007c0c */ /* 0x000fe4000bf26270 */
[----:B------:R-:W-:Y:S01]  /*2370*/  IADD3 R96, P6, R107, R19, RZ ;  /* 0x000000136b607210 */ /* 0x000fe20007fde0ff */
[----:B------:R5:W2:Y:S01]  /*2380*/  @!P5 LDG.E.U8 R143, desc[UR16][R94.64] ;  /* 0x000000105e8fd981 */ /* 0x000aa2000c1e1100 */
[----:B0-----:R-:W-:-:S02]  /*2390*/  LOP3.LUT R88, R2, 0x18, RZ, 0xfc, !PT ;  /* 0x0000001802587812 */ /* 0x001fc400078efcff */
[----:B------:R-:W-:Y:S02]  /*23a0*/  PRMT R145, RZ, 0x7610, R145 ;  /* 0x00007610ff917816 */ /* 0x000fe40000000091 */
[----:B------:R-:W-:Y:S02]  /*23b0*/  LEA.HI.X.SX32 R97, R107, R78, 0x1, P6 ;  /* 0x0000004e6b617211 */ /* 0x000fe400030f0eff */
[----:B------:R-:W-:Y:S02]  /*23c0*/  ISETP.GE.AND P5, PT, R88, UR13, PT ;  /* 0x0000000d58007c0c */ /* 0x000fe4000bfa6270 */
[----:B------:R-:W-:Y:S01]  /*23d0*/  IADD3 R88, P6, R106, R19, RZ ;  /* 0x000000136a587210 */ /* 0x000fe20007fde0ff */
[----:B------:R0:W2:Y:S01]  /*23e0*/  @!P4 LDG.E.U8 R145, desc[UR16][R96.64] ;  /* 0x000000106091c981 */ /* 0x0000a2000c1e1100 */
[----:B-1----:R-:W-:Y:S02]  /*23f0*/  LOP3.LUT R90, R2, 0x1a, RZ, 0xfc, !PT ;  /* 0x0000001a025a7812 */ /* 0x002fe400078efcff */
[----:B------:R-:W-:-:S02]  /*2400*/  PRMT R134, RZ, 0x7610, R134 ;  /* 0x00007610ff867816 */ /* 0x000fc40000000086 */
[-C--:B------:R-:W-:Y:S02]  /*2410*/  LEA.HI.X.SX32 R89, R106, R78.reuse, 0x1, P6 ;  /* 0x0000004e6a597211 */ /* 0x080fe400030f0eff */
[----:B------:R-:W-:Y:S02]  /*2420*/  ISETP.GE.AND P4, PT, R90, UR13, PT ;  /* 0x0000000d5a007c0c */ /* 0x000fe4000bf86270 */
[C---:B------:R-:W-:Y:S01]  /*2430*/  IADD3 R90, P6, R105.reuse, R19, RZ ;  /* 0x00000013695a7210 */ /* 0x040fe20007fde0ff */
[----:B------:R1:W2:Y:S01]  /*2440*/  @!P3 LDG.E.U8 R134, desc[UR16][R88.64] ;  /* 0x000000105886b981 */ /* 0x0002a2000c1e1100 */
[----:B-----5:R-:W-:Y:S02]  /*2450*/  LOP3.LUT R94, R2, 0x1c, RZ, 0xfc, !PT ;  /* 0x0000001c025e7812 */ /* 0x020fe400078efcff */
[----:B------:R-:W-:Y:S02]  /*2460*/  PRMT R136, RZ, 0x7610, R136 ;  /* 0x00007610ff887816 */ /* 0x000fe40000000088 */
[----:B------:R-:W-:-:S02]  /*2470*/  LEA.HI.X.SX32 R91, R105, R78, 0x1, P6 ;  /* 0x0000004e695b7211 */ /* 0x000fc400030f0eff */
[----:B------:R-:W-:Y:S02]  /*2480*/  ISETP.GE.AND P3, PT, R94, UR13, PT ;  /* 0x0000000d5e007c0c */ /* 0x000fe4000bf66270 */
[----:B------:R-:W-:Y:S01]  /*2490*/  IADD3 R94, P6, R104, R19, RZ ;  /* 0x00000013685e7210 */ /* 0x000fe20007fde0ff */
[----:B------:R5:W2:Y:S01]  /*24a0*/  @!P0 LDG.E.U8 R136, desc[UR16][R90.64] ;  /* 0x000000105a888981 */ /* 0x000aa2000c1e1100 */
[----:B0-----:R-:W-:Y:S02]  /*24b0*/  LOP3.LUT R96, R2, 0x1e, RZ, 0xfc, !PT ;  /* 0x0000001e02607812 */ /* 0x001fe400078efcff */
[----:B------:R-:W-:Y:S02]  /*24c0*/  PRMT R138, RZ, 0x7610, R138 ;  /* 0x00007610ff8a7816 */ /* 0x000fe4000000008a */
[----:B------:R-:W-:Y:S02]  /*24d0*/  LEA.HI.X.SX32 R95, R104, R78, 0x1, P6 ;  /* 0x0000004e685f7211 */ /* 0x000fe400030f0eff */
[----:B------:R-:W-:-:S02]  /*24e0*/  ISETP.GE.AND P0, PT, R96, UR13, PT ;  /* 0x0000000d60007c0c */ /* 0x000fc4000bf06270 */
[CC--:B------:R-:W-:Y:S01]  /*24f0*/  IADD3 R96, P6, R103.reuse, R19.reuse, RZ ;  /* 0x0000001367607210 */ /* 0x0c0fe20007fde0ff */
[----:B------:R0:W2:Y:S01]  /*2500*/  @!P2 LDG.E.U8 R138, desc[UR16][R94.64] ;  /* 0x000000105e8aa981 */ /* 0x0000a2000c1e1100 */
[----:B-1----:R-:W-:Y:S02]  /*2510*/  LOP3.LUT R88, R2, 0x20, RZ, 0xfc, !PT ;  /* 0x0000002002587812 */ /* 0x002fe400078efcff */
[----:B------:R-:W-:Y:S02]  /*2520*/  PRMT R140, RZ, 0x7610, R140 ;  /* 0x00007610ff8c7816 */ /* 0x000fe4000000008c */
[----:B------:R-:W-:Y:S02]  /*2530*/  LEA.HI.X.SX32 R97, R103, R78, 0x1, P6 ;  /* 0x0000004e67617211 */ /* 0x000fe400030f0eff */
[----:B------:R-:W-:Y:S02]  /*2540*/  ISETP.GE.AND P2, PT, R88, UR13, PT ;  /* 0x0000000d58007c0c */ /* 0x000fe4000bf46270 */
[----:B------:R-:W-:Y:S01]  /*2550*/  IADD3 R88, P6, R102, R19, RZ ;  /* 0x0000001366587210 */ /* 0x000fe20007fde0ff */
[----:B------:R-:W2:Y:S01]  /*2560*/  @!P1 LDG.E.U8 R140, desc[UR16][R96.64] ;  /* 0x00000010608c9981 */ /* 0x000ea2000c1e1100 */
[----:B-----5:R-:W-:-:S02]  /*2570*/  LOP3.LUT R90, R2, 0x22, RZ, 0xfc, !PT ;  /* 0x00000022025a7812 */ /* 0x020fc400078efcff */
[----:B------:R-:W-:Y:S02]  /*2580*/  PRMT R142, RZ, 0x7610, R142 ;  /* 0x00007610ff8e7816 */ /* 0x000fe4000000008e */
[----:B------:R-:W-:Y:S02]  /*2590*/  LEA.HI.X.SX32 R89, R102, R78, 0x1, P6 ;  /* 0x0000004e66597211 */ /* 0x000fe400030f0eff */
[----:B------:R-:W-:Y:S02]  /*25a0*/  ISETP.GE.AND P1, PT, R90, UR13, PT ;  /* 0x0000000d5a007c0c */ /* 0x000fe4000bf26270 */
[----:B------:R-:W-:Y:S01]  /*25b0*/  IADD3 R90, P6, R101, R19, RZ ;  /* 0x00000013655a7210 */ /* 0x000fe20007fde0ff */
[----:B------:R1:W5:Y:S01]  /*25c0*/  @!P5 LDG.E.U8 R142, desc[UR16][R88.64] ;  /* 0x00000010588ed981 */ /* 0x000362000c1e1100 */
[----:B0-----:R-:W-:Y:S02]  /*25d0*/  LOP3.LUT R94, R2, 0x24, RZ, 0xfc, !PT ;  /* 0x00000024025e7812 */ /* 0x001fe400078efcff */
[----:B------:R-:W-:-:S02]  /*25e0*/  PRMT R144, RZ, 0x7610, R144 ;  /* 0x00007610ff907816 */ /* 0x000fc40000000090 */
[-C--:B------:R-:W-:Y:S02]  /*25f0*/  LEA.HI.X.SX32 R91, R101, R78.reuse, 0x1, P6 ;  /* 0x0000004e655b7211 */ /* 0x080fe400030f0eff */
[----:B------:R-:W-:Y:S02]  /*2600*/  ISETP.GE.AND P5, PT, R94, UR13, PT ;  /* 0x0000000d5e007c0c */ /* 0x000fe4000bfa6270 */
[----:B------:R-:W-:Y:S01]  /*2610*/  IADD3 R98, P6, R100, R19, RZ ;  /* 0x0000001364627210 */ /* 0x000fe20007fde0ff */
[----:B------:R0:W5:Y:S01]  /*2620*/  @!P4 LDG.E.U8 R144, desc[UR16][R90.64] ;  /* 0x000000105a90c981 */ /* 0x000162000c1e1100 */
[----:B------:R-:W-:Y:S02]  /*2630*/  LOP3.LUT R94, R2, 0x26, RZ, 0xfc, !PT ;  /* 0x00000026025e7812 */ /* 0x000fe400078efcff */
[----:B------:R-:W-:Y:S02]  /*2640*/  PRMT R146, RZ, 0x7610, R146 ;  /* 0x00007610ff927816 */ /* 0x000fe40000000092 */
[----:B------:R-:W-:-:S02]  /*2650*/  LEA.HI.X.SX32 R99, R100, R78, 0x1, P6 ;  /* 0x0000004e64637211 */ /* 0x000fc400030f0eff */
[----:B------:R-:W-:Y:S02]  /*2660*/  ISETP.GE.AND P4, PT, R94, UR13, PT ;  /* 0x0000000d5e007c0c */ /* 0x000fe4000bf86270 */
[C---:B------:R-:W-:Y:S01]  /*2670*/  IADD3 R94, P6, R93.reuse, R19, RZ ;  /* 0x000000135d5e7210 */ /* 0x040fe20007fde0ff */
[----:B------:R-:W5:Y:S01]  /*2680*/  @!P3 LDG.E.U8 R146, desc[UR16][R98.64] ;  /* 0x000000106292b981 */ /* 0x000f62000c1e1100 */
[----:B-1----:R-:W-:Y:S02]  /*2690*/  LOP3.LUT R88, R2, 0x28, RZ, 0xfc, !PT ;  /* 0x0000002802587812 */ /* 0x002fe400078efcff */
[----:B------:R-:W-:Y:S02]  /*26a0*/  PRMT R148, RZ, 0x7610, R148 ;  /* 0x00007610ff947816 */ /* 0x000fe40000000094 */
[----:B------:R-:W-:Y:S02]  /*26b0*/  LEA.HI.X.SX32 R95, R93, R78, 0x1, P6 ;  /* 0x0000004e5d5f7211 */ /* 0x000fe400030f0eff */
[----:B------:R-:W-:-:S02]  /*26c0*/  ISETP.GE.AND P3, PT, R88, UR13, PT ;  /* 0x0000000d58007c0c */ /* 0x000fc4000bf66270 */
[-C--:B------:R-:W-:Y:S01]  /*26d0*/  IADD3 R88, P6, R92, R19.reuse, RZ ;  /* 0x000000135c587210 */ /* 0x080fe20007fde0ff */
[----:B------:R1:W5:Y:S01]  /*26e0*/  @!P0 LDG.E.U8 R148, desc[UR16][R94.64] ;  /* 0x000000105e948981 */ /* 0x000362000c1e1100 */
[----:B0-----:R-:W-:Y:S02]  /*26f0*/  LOP3.LUT R90, R2, 0x2a, RZ, 0xfc, !PT ;  /* 0x0000002a025a7812 */ /* 0x001fe400078efcff */
[----:B------:R-:W-:Y:S02]  /*2700*/  PRMT R147, RZ, 0x7610, R147 ;  /* 0x00007610ff937816 */ /* 0x000fe40000000093 */
[----:B------:R-:W-:Y:S02]  /*2710*/  LEA.HI.X.SX32 R89, R92, R78, 0x1, P6 ;  /* 0x0000004e5c597211 */ /* 0x000fe400030f0eff */
[----:B------:R-:W-:Y:S02]  /*2720*/  ISETP.GE.AND P0, PT, R90, UR13, PT ;  /* 0x0000000d5a007c0c */ /* 0x000fe4000bf06270 */
[----:B------:R-:W-:Y:S01]  /*2730*/  IADD3 R90, P6, R87, R19, RZ ;  /* 0x00000013575a7210 */ /* 0x000fe20007fde0ff */
[----:B------:R0:W5:Y:S01]  /*2740*/  @!P2 LDG.E.U8 R147, desc[UR16][R88.64] ;  /* 0x000000105893a981 */ /* 0x000162000c1e1100 */
[----:B------:R-:W-:-:S02]  /*2750*/  LOP3.LUT R96, R2, 0x2c, RZ, 0xfc, !PT ;  /* 0x0000002c02607812 */ /* 0x000fc400078efcff */
[----:B------:R-:W-:Y:S02]  /*2760*/  PRMT R149, RZ, 0x7610, R149 ;  /* 0x00007610ff957816 */ /* 0x000fe40000000095 */
[----:B------:R-:W-:Y:S02]  /*2770*/  LEA.HI.X.SX32 R91, R87, R78, 0x1, P6 ;  /* 0x0000004e575b7211 */ /* 0x000fe400030f0eff */
[----:B------:R-:W-:Y:S02]  /*2780*/  ISETP.GE.AND P2, PT, R96, UR13, PT ;  /* 0x0000000d60007c0c */ /* 0x000fe4000bf46270 */
[----:B------:R-:W-:Y:S01]  /*2790*/  LOP3.LUT R96, R2, 0x2e, RZ, 0xfc, !PT ;  /* 0x0000002e02607812 */ /* 0x000fe200078efcff */
[----:B------:R-:W5:Y:S01]  /*27a0*/  @!P1 LDG.E.U8 R149, desc[UR16][R90.64] ;  /* 0x000000105a959981 */ /* 0x000f62000c1e1100 */
[----:B-1----:R-:W-:Y:S02]  /*27b0*/  IADD3 R94, P6, R86, R19, RZ ;  /* 0x00000013565e7210 */ /* 0x002fe40007fde0ff */
[----:B------:R-:W-:-:S02]  /*27c0*/  PRMT R151, RZ, 0x7610, R151 ;  /* 0x00007610ff977816 */ /* 0x000fc40000000097 */
[----:B------:R-:W-:Y:S02]  /*27d0*/  ISETP.GE.AND P1, PT, R96, UR13, PT ;  /* 0x0000000d60007c0c */ /* 0x000fe4000bf26270 */
[-C--:B------:R-:W-:Y:S02]  /*27e0*/  LEA.HI.X.SX32 R95, R86, R78.reuse, 0x1, P6 ;  /* 0x0000004e565f7211 */ /* 0x080fe400030f0eff */
[C---:B------:R-:W-:Y:S02]  /*27f0*/  IADD3 R96, P6, R85.reuse, R19, RZ ;  /* 0x0000001355607210 */ /* 0x040fe40007fde0ff */
[----:B0-----:R-:W-:Y:S01]  /*2800*/  LOP3.LUT R88, R2, 0x30, RZ, 0xfc, !PT ;  /* 0x0000003002587812 */ /* 0x001fe200078efcff */
[----:B------:R0:W5:Y:S01]  /*2810*/  @!P5 LDG.E.U8 R151, desc[UR16][R94.64] ;  /* 0x000000105e97d981 */ /* 0x000162000c1e1100 */
[----:B------:R-:W-:Y:S02]  /*2820*/  PRMT R153, RZ, 0x7610, R153 ;  /* 0x00007610ff997816 */ /* 0x000fe40000000099 */
[----:B------:R-:W-:-:S02]  /*2830*/  LEA.HI.X.SX32 R97, R85, R78, 0x1, P6 ;  /* 0x0000004e55617211 */ /* 0x000fc400030f0eff */
[----:B------:R-:W-:Y:S02]  /*2840*/  ISETP.GE.AND P5, PT, R88, UR13, PT ;  /* 0x0000000d58007c0c */ /* 0x000fe4000bfa6270 */
[CC--:B------:R-:W-:Y:S01]  /*2850*/  IADD3 R88, P6, R84.reuse, R19.reuse, RZ ;  /* 0x0000001354587210 */ /* 0x0c0fe20007fde0ff */
[----:B------:R1:W5:Y:S01]  /*2860*/  @!P4 LDG.E.U8 R153, desc[UR16][R96.64] ;  /* 0x000000106099c981 */ /* 0x000362000c1e1100 */
[----:B------:R-:W-:Y:S02]  /*2870*/  PRMT R155, RZ, 0x7610, R155 ;  /* 0x00007610ff9b7816 */ /* 0x000fe4000000009b */
[----:B------:R-:W-:Y:S02]  /*2880*/  IADD3 R98, P4, R83, R19, RZ ;  /* 0x0000001353627210 */ /* 0x000fe40007f9e0ff */
[----:B------:R-:W-:Y:S02]  /*2890*/  LEA.HI.X.SX32 R89, R84, R78, 0x1, P6 ;  /* 0x0000004e54597211 */ /* 0x000fe400030f0eff */
[----:B------:R-:W-:-:S02]  /*28a0*/  PRMT R157, RZ, 0x7610, R157 ;  /* 0x00007610ff9d7816 */ /* 0x000fc4000000009d */
[-C--:B------:R-:W-:Y:S01]  /*28b0*/  LEA.HI.X.SX32 R99, R83, R78.reuse, 0x1, P4 ;  /* 0x0000004e53637211 */ /* 0x080fe200020f0eff */
[----:B------:R1:W5:Y:S01]  /*28c0*/  @!P3 LDG.E.U8 R155, desc[UR16][R88.64] ;  /* 0x00000010589bb981 */ /* 0x000362000c1e1100 */
[-C--:B0-----:R-:W-:Y:S02]  /*28d0*/  IADD3 R94, P3, R81, R19.reuse, RZ ;  /* 0x00000013515e7210 */ /* 0x081fe40007f7e0ff */
[----:B------:R-:W-:Y:S01]  /*28e0*/  PRMT R161, RZ, 0x7610, R161 ;  /* 0x00007610ffa17816 */ /* 0x000fe200000000a1 */
[----:B------:R-:W5:Y:S01]  /*28f0*/  @!P0 LDG.E.U8 R157, desc[UR16][R98.64] ;  /* 0x00000010629d8981 */ /* 0x000f62000c1e1100 */
[-C--:B------:R-:W-:Y:S02]  /*2900*/  IADD3 R90, P6, R82, R19.reuse, RZ ;  /* 0x00000013525a7210 */ /* 0x080fe40007fde0ff */
[----:B-1----:R-:W-:Y:S02]  /*2910*/  IADD3 R96, P0, R79, R19, RZ ;  /* 0x000000134f607210 */ /* 0x002fe40007f1e0ff */
[----:B------:R-:W-:-:S02]  /*2920*/  LEA.HI.X.SX32 R95, R81, R78, 0x1, P3 ;  /* 0x0000004e515f7211 */ /* 0x000fc400018f0eff */
[----:B------:R-:W-:Y:S02]  /*2930*/  PRMT R159, RZ, 0x7610, R159 ;  /* 0x00007610ff9f7816 */ /* 0x000fe4000000009f */
[-C--:B------:R-:W-:Y:S01]  /*2940*/  LEA.HI.X.SX32 R91, R82, R78.reuse, 0x1, P6 ;  /* 0x0000004e525b7211 */ /* 0x080fe200030f0eff */
[----:B------:R-:W5:Y:S01]  /*2950*/  @!P1 LDG.E.U8 R161, desc[UR16][R94.64] ;  /* 0x000000105ea19981 */ /* 0x000f62000c1e1100 */
[-C--:B------:R-:W-:Y:S02]  /*2960*/  LEA.HI.X.SX32 R97, R79, R78.reuse, 0x1, P0 ;  /* 0x0000004e4f617211 */ /* 0x080fe400000f0eff */
[C---:B------:R-:W-:Y:S01]  /*2970*/  IADD3 R88, P0, R113.reuse, R19, RZ ;  /* 0x0000001371587210 */ /* 0x040fe20007f1e0ff */
[----:B------:R0:W5:Y:S01]  /*2980*/  @!P2 LDG.E.U8 R159, desc[UR16][R90.64] ;  /* 0x000000105a9fa981 */ /* 0x000162000c1e1100 */
[----:B------:R-:W-:Y:S02]  /*2990*/  ISETP.GE.AND P1, PT, R4, UR13, PT ;  /* 0x0000000d04007c0c */ /* 0x000fe4000bf26270 */
[----:B------:R-:W-:-:S02]  /*29a0*/  LEA.HI.X.SX32 R89, R113, R78, 0x1, P0 ;  /* 0x0000004e71597211 */ /* 0x000fc400000f0eff */
[----:B------:R-:W-:Y:S02]  /*29b0*/  PRMT R152, RZ, 0x7610, R152 ;  /* 0x00007610ff987816 */ /* 0x000fe40000000098 */
[----:B0-----:R-:W-:-:S04]  /*29c0*/  IADD3 R90, P0, R114, R19, RZ ;  /* 0x00000013725a7210 */ /* 0x001fc80007f1e0ff */
[-C--:B------:R-:W-:Y:S02]  /*29d0*/  LEA.HI.X.SX32 R91, R114, R78.reuse, 0x1, P0 ;  /* 0x0000004e725b7211 */ /* 0x080fe400000f0eff */
[----:B------:R-:W-:Y:S02]  /*29e0*/  PRMT R150, RZ, 0x7610, R150 ;  /* 0x00007610ff967816 */ /* 0x000fe40000000096 */
[C---:B------:R-:W-:Y:S01]  /*29f0*/  IADD3 R94, P0, R115.reuse, R19, RZ ;  /* 0x00000013735e7210 */ /* 0x040fe20007f1e0ff */
[----:B------:R-:W5:Y:S01]  /*2a00*/  @!P1 LDG.E.U8 R152, desc[UR16][R90.64] ;  /* 0x000000105a989981 */ /* 0x000f62000c1e1100 */
[----:B------:R-:W-:Y:S02]  /*2a10*/  ISETP.GE.AND P1, PT, R6, UR13, PT ;  /* 0x0000000d06007c0c */ /* 0x000fe4000bf26270 */
[----:B------:R-:W-:Y:S01]  /*2a20*/  LEA.HI.X.SX32 R95, R115, R78, 0x1, P0 ;  /* 0x0000004e735f7211 */ /* 0x000fe200000f0eff */
[----:B------:R0:W5:Y:S01]  /*2a30*/  @!P5 LDG.E.U8 R150, desc[UR16][R96.64] ;  /* 0x000000106096d981 */ /* 0x000162000c1e1100 */
[----:B------:R-:W-:-:S02]  /*2a40*/  ISETP.GE.AND P2, PT, R3, UR13, PT ;  /* 0x0000000d03007c0c */ /* 0x000fc4000bf46270 */
[----:B------:R-:W-:Y:S02]  /*2a50*/  PRMT R156, RZ, 0x7610, R156 ;  /* 0x00007610ff9c7816 */ /* 0x000fe4000000009c */
[----:B0-----:R-:W-:-:S04]  /*2a60*/  IADD3 R96, P0, R116, R19, RZ ;  /* 0x0000001374607210 */ /* 0x001fc80007f1e0ff */
[----:B------:R-:W-:Y:S02]  /*2a70*/  LEA.HI.X.SX32 R97, R116, R78, 0x1, P0 ;  /* 0x0000004e74617211 */ /* 0x000fe400000f0eff */
[----:B------:R-:W-:-:S03]  /*2a80*/  PRMT R98, RZ, 0x7610, R98 ;  /* 0x00007610ff627816 */ /* 0x000fc60000000062 */
[----:B------:R-:W5:Y:S01]  /*2a90*/  @!P1 LDG.E.U8 R156, desc[UR16][R96.64] ;  /* 0x00000010609c9981 */ /* 0x000f62000c1e1100 */
[----:B------:R-:W-:-:S03]  /*2aa0*/  ISETP.GE.AND P1, PT, R7, UR13, PT ;  /* 0x0000000d07007c0c */ /* 0x000fc6000bf26270 */
[----:B------:R0:W5:Y:S01]  /*2ab0*/  @!P2 LDG.E.U8 R98, desc[UR16][R88.64] ;  /* 0x000000105862a981 */ /* 0x000162000c1e1100 */
[----:B------:R-:W-:Y:S02]  /*2ac0*/  PRMT R158, RZ, 0x7610, R158 ;  /* 0x00007610ff9e7816 */ /* 0x000fe4000000009e */
[----:B0-----:R-:W-:-:S04]  /*2ad0*/  IADD3 R88, P0, R117, R19, RZ ;  /* 0x0000001375587210 */ /* 0x001fc80007f1e0ff */
[----:B------:R-:W-:-:S05]  /*2ae0*/  LEA.HI.X.SX32 R89, R117, R78, 0x1, P0 ;  /* 0x0000004e75597211 */ /* 0x000fca00000f0eff */
[----:B------:R-:W5:Y:S01]  /*2af0*/  @!P1 LDG.E.U8 R158, desc[UR16][R88.64] ;  /* 0x00000010589e9981 */ /* 0x000f62000c1e1100 */
[----:B------:R-:W-:Y:S02]  /*2b00*/  ISETP.GE.AND P1, PT, R8, UR13, PT ;  /* 0x0000000d08007c0c */ /* 0x000fe4000bf26270 */
[----:B------:R-:W-:Y:S02]  /*2b10*/  ISETP.GE.AND P2, PT, R5, UR13, PT ;  /* 0x0000000d05007c0c */ /* 0x000fe4000bf46270 */
[C---:B------:R-:W-:Y:S02]  /*2b20*/  IADD3 R90, P0, R118.reuse, R19, RZ ;  /* 0x00000013765a7210 */ /* 0x040fe40007f1e0ff */
[----:B------:R-:W-:Y:S02]  /*2b30*/  PRMT R160, RZ, 0x7610, R160 ;  /* 0x00007610ffa07816 */ /* 0x000fe400000000a0 */
        /* <DEDUP_REMOVED lines=8> */
[----:B------:R0:W5:Y:S01]  /*2bc0*/  @!P1 LDG.E.U8 R162, desc[UR16][R94.64] ;  /* 0x000000105ea29981 */ /* 0x000162000c1e1100 */
[C---:B------:R-:W-:Y:S01]  /*2bd0*/  IADD3 R88, P1, R80.reuse, R76, RZ ;  /* 0x0000004c50587210 */ /* 0x040fe20007f3e0ff */
[----:B------:R-:W-:Y:S04]  /*2be0*/  BAR.SYNC.DEFER_BLOCKING 0x0 ;  /* 0x0000000000007b1d */ /* 0x000fe80000010000 */
[----:B------:R-:W-:Y:S01]  /*2bf0*/  IMAD.X R89, R129, 0x1, R68, P1 ;  /* 0x0000000181597824 */ /* 0x000fe200008e0644 */
[----:B------:R-:W-:Y:S02]  /*2c00*/  IADD3 R90, P1, R80, R75, RZ ;  /* 0x0000004b505a7210 */ /* 0x000fe40007f3e0ff */
[----:B------:R-:W-:-:S03]  /*2c10*/  ISETP.GE.AND P0, PT, R132, UR13, PT ;  /* 0x0000000d84007c0c */ /* 0x000fc6000bf06270 */
[----:B------:R-:W-:Y:S01]  /*2c20*/  IMAD.X R91, R129, 0x1, R66, P1 ;  /* 0x00000001815b7824 */ /* 0x000fe200008e0642 */
[----:B0-----:R-:W-:Y:S02]  /*2c30*/  IADD3 R94, P1, R80, R74, RZ ;  /* 0x0000004a505e7210 */ /* 0x001fe40007f3e0ff */
[----:B------:R-:W-:-:S03]  /*2c40*/  PRMT R181, RZ, 0x7610, R181 ;  /* 0x00007610ffb57816 */ /* 0x000fc600000000b5 */
[----:B------:R-:W-:Y:S01]  /*2c50*/  IMAD.X R95, R129, 0x1, R64, P1 ;  /* 0x00000001815f7824 */ /* 0x000fe200008e0640 */
[----:B------:R-:W-:Y:S02]  /*2c60*/  IADD3 R96, P1, R80, R73, RZ ;  /* 0x0000004950607210 */ /* 0x000fe40007f3e0ff */
[----:B------:R-:W-:-:S03]  /*2c70*/  PRMT R179, RZ, 0x7610, R179 ;  /* 0x00007610ffb37816 */ /* 0x000fc600000000b3 */
[----:B------:R-:W-:Y:S01]  /*2c80*/  IMAD.X R97, R129, 0x1, R62, P1 ;  /* 0x0000000181617824 */ /* 0x000fe200008e063e */
[----:B------:R0:W5:Y:S01]  /*2c90*/  @!P0 LDG.E.U8 R181, desc[UR16][R88.64] ;  /* 0x0000001058b58981 */ /* 0x000162000c1e1100 */
[----:B------:R-:W-:-:S03]  /*2ca0*/  PRMT R177, RZ, 0x7610, R177 ;  /* 0x00007610ffb17816 */ /* 0x000fc600000000b1 */
[----:B------:R1:W5:Y:S01]  /*2cb0*/  @!P0 LDG.E.U8 R179, desc[UR16][R90.64] ;  /* 0x000000105ab38981 */ /* 0x000362000c1e1100 */
[----:B------:R-:W-:-:S03]  /*2cc0*/  PRMT R173, RZ, 0x7610, R173 ;  /* 0x00007610ffad7816 */ /* 0x000fc600000000ad */
[----:B------:R3:W5:Y:S01]  /*2cd0*/  @!P0 LDG.E.U8 R177, desc[UR16][R94.64] ;  /* 0x000000105eb18981 */ /* 0x000762000c1e1100 */
[----:B0-----:R-:W-:-:S05]  /*2ce0*/  IADD3 R88, P1, R80, R72, RZ ;  /* 0x0000004850587210 */ /* 0x001fca0007f3e0ff */
[C---:B------:R-:W-:Y:S01]  /*2cf0*/  IMAD.X R89, R129.reuse, 0x1, R60, P1 ;  /* 0x0000000181597824 */ /* 0x040fe200008e063c */
[C---:B-1----:R-:W-:Y:S02]  /*2d00*/  IADD3 R90, P1, R80.reuse, R71, RZ ;  /* 0x00000047505a7210 */ /* 0x042fe40007f3e0ff */
[----:B------:R-:W-:Y:S02]  /*2d10*/  PRMT R171, RZ, 0x7610, R171 ;  /* 0x00007610ffab7816 */ /* 0x000fe400000000ab */
[----:B------:R0:W5:Y:S01]  /*2d20*/  @!P0 LDG.E.U8 R173, desc[UR16][R88.64] ;  /* 0x0000001058ad8981 */ /* 0x000162000c1e1100 */
[C---:B------:R-:W-:Y:S01]  /*2d30*/  IMAD.X R91, R129.reuse, 0x1, R58, P1 ;  /* 0x00000001815b7824 */ /* 0x040fe200008e063a */
[C---:B---3--:R-:W-:Y:S02]  /*2d40*/  IADD3 R94, P1, R80.reuse, R69, RZ ;  /* 0x00000045505e7210 */ /* 0x048fe40007f3e0ff */
[----:B------:R-:W-:Y:S02]  /*2d50*/  PRMT R169, RZ, 0x7610, R169 ;  /* 0x00007610ffa97816 */ /* 0x000fe400000000a9 */
[----:B------:R1:W3:Y:S01]  /*2d60*/  @!P0 LDG.E.U8 R171, desc[UR16][R90.64] ;  /* 0x000000105aab8981 */ /* 0x0002e2000c1e1100 */
[----:B------:R-:W-:Y:S01]  /*2d70*/  IMAD.X R95, R129, 0x1, R56, P1 ;  /* 0x00000001815f7824 */ /* 0x000fe200008e0638 */
[----:B0-----:R-:W-:-:S04]  /*2d80*/  IADD3 R88, P1, R80, R67, RZ ;  /* 0x0000004350587210 */ /* 0x001fc80007f3e0ff */
[----:B------:R0:W3:Y:S01]  /*2d90*/  @!P0 LDG.E.U8 R169, desc[UR16][R94.64] ;  /* 0x000000105ea98981 */ /* 0x0000e2000c1e1100 */
[----:B------:R-:W-:Y:S01]  /*2da0*/  IMAD.X R89, R129, 0x1, R22, P1 ;  /* 0x0000000181597824 */ /* 0x000fe200008e0616 */
[----:B-1----:R-:W-:Y:S02]  /*2db0*/  IADD3 R90, P1, R80, R65, RZ ;  /* 0x00000041505a7210 */ /* 0x002fe40007f3e0ff */
[----:B------:R-:W-:-:S03]  /*2dc0*/  PRMT R167, RZ, 0x7610, R167 ;  /* 0x00007610ffa77816 */ /* 0x000fc600000000a7 */
[C---:B------:R-:W-:Y:S01]  /*2dd0*/  IMAD.X R91, R129.reuse, 0x1, R20, P1 ;  /* 0x00000001815b7824 */ /* 0x040fe200008e0614 */
[----:B0-----:R-:W-:Y:S02]  /*2de0*/  IADD3 R94, P1, R80, R63, RZ ;  /* 0x0000003f505e7210 */ /* 0x001fe40007f3e0ff */
[----:B------:R0:W3:Y:S01]  /*2df0*/  @!P0 LDG.E.U8 R167, desc[UR16][R88.64] ;  /* 0x0000001058a78981 */ /* 0x0000e2000c1e1100 */
[----:B------:R-:W-:Y:S02]  /*2e00*/  PRMT R165, RZ, 0x7610, R165 ;  /* 0x00007610ffa57816 */ /* 0x000fe400000000a5 */
[----:B------:R-:W-:Y:S01]  /*2e10*/  IMAD.X R95, R129, 0x1, R18, P1 ;  /* 0x00000001815f7824 */ /* 0x000fe200008e0612 */
[----:B------:R-:W-:-:S03]  /*2e20*/  PRMT R163, RZ, 0x7610, R163 ;  /* 0x00007610ffa37816 */ /* 0x000fc600000000a3 */
[----:B------:R1:W3:Y:S01]  /*2e30*/  @!P0 LDG.E.U8 R165, desc[UR16][R90.64] ;  /* 0x000000105aa58981 */ /* 0x0002e2000c1e1100 */
[----:B0-----:R-:W-:-:S03]  /*2e40*/  IADD3 R88, P1, R80, R61, RZ ;  /* 0x0000003d50587210 */ /* 0x001fc60007f3e0ff */
[----:B------:R0:W-:Y:S02]  /*2e50*/  STS.U8 [R130+UR12+0x4], R135 ;  /* 0x0000048782007988 */ /* 0x0001e4000800000c */
[----:B------:R-:W-:Y:S02]  /*2e60*/  IMAD.X R89, R129, 0x1, R17, P1 ;  /* 0x0000000181597824 */ /* 0x000fe400008e0611 */
[----:B------:R4:W3:Y:S01]  /*2e70*/  @!P0 LDG.E.U8 R163, desc[UR16][R94.64] ;  /* 0x000000105ea38981 */ /* 0x0008e2000c1e1100 */
[----:B-1----:R-:W-:Y:S02]  /*2e80*/  IADD3 R90, P1, R80, R59, RZ ;  /* 0x0000003b505a7210 */ /* 0x002fe40007f3e0ff */
[----:B0-----:R-:W-:-:S03]  /*2e90*/  PRMT R135, RZ, 0x7610, R135 ;  /* 0x00007610ff877816 */ /* 0x001fc60000000087 */
[C---:B------:R-:W-:Y:S01]  /*2ea0*/  IMAD.X R91, R129.reuse, 0x1, R16, P1 ;  /* 0x00000001815b7824 */ /* 0x040fe200008e0610 */
[C---:B----4-:R-:W-:Y:S01]  /*2eb0*/  IADD3 R94, P1, R80.reuse, R57, RZ ;  /* 0x00000039505e7210 */ /* 0x050fe20007f3e0ff */
[----:B------:R0:W-:Y:S04]  /*2ec0*/  STS.U8 [R130+UR12+0x2], R133 ;  /* 0x0000028582007988 */ /* 0x0001e8000800000c */
[----:B------:R1:W4:Y:S01]  /*2ed0*/  @!P0 LDG.E.U8 R135, desc[UR16][R88.64] ;  /* 0x0000001058878981 */ /* 0x000322000c1e1100 */
[----:B------:R-:W-:Y:S01]  /*2ee0*/  IMAD.X R95, R129, 0x1, R15, P1 ;  /* 0x00000001815f7824 */ /* 0x000fe200008e060f */
[----:B0-----:R-:W-:Y:S02]  /*2ef0*/  PRMT R133, RZ, 0x7610, R133 ;  /* 0x00007610ff857816 */ /* 0x001fe40000000085 */
[----:B-1----:R-:W-:Y:S01]  /*2f00*/  IADD3 R88, P1, R80, R23, RZ ;  /* 0x0000001750587210 */ /* 0x002fe20007f3e0ff */
[----:B--2---:R0:W-:Y:S01]  /*2f10*/  STS.U8 [R130+UR12], R131 ;  /* 0x0000008382007988 */ /* 0x0041e2000800000c */
[----:B------:R-:W-:-:S03]  /*2f20*/  PRMT R175, RZ, 0x7610, R175 ;  /* 0x00007610ffaf7816 */ /* 0x000fc600000000af */
[----:B------:R1:W2:Y:S01]  /*2f30*/  @!P0 LDG.E.U8 R133, desc[UR16][R90.64] ;  /* 0x000000105a858981 */ /* 0x0002a2000c1e1100 */
[----:B------:R-:W-:Y:S01]  /*2f40*/  IMAD.X R89, R129, 0x1, R14, P1 ;  /* 0x0000000181597824 */ /* 0x000fe200008e060e */
[----:B------:R-:W-:Y:S02]  /*2f50*/  PRMT R99, RZ, 0x7610, R99 ;  /* 0x00007610ff637816 */ /* 0x000fe40000000063 */
[----:B------:R1:W2:Y:S01]  /*2f60*/  @!P0 LDG.E.U8 R175, desc[UR16][R96.64] ;  /* 0x0000001060af8981 */ /* 0x0002a2000c1e1100 */
[----:B0-----:R-:W-:-:S03]  /*2f70*/  PRMT R131, RZ, 0x7610, R131 ;  /* 0x00007610ff837816 */ /* 0x001fc60000000083 */
[----:B------:R0:W-:Y:S01]  /*2f80*/  STS.U8 [R130+UR12+0x6], R137 ;  /* 0x0000068982007988 */ /* 0x0001e2000800000c */
[----:B-1----:R-:W-:-:S03]  /*2f90*/  IADD3 R90, P1, R80, R21, RZ ;  /* 0x00000015505a7210 */ /* 0x002fc60007f3e0ff */
[----:B------:R1:W2:Y:S02]  /*2fa0*/  @!P0 LDG.E.U8 R131, desc[UR16][R94.64] ;  /* 0x000000105e838981 */ /* 0x0002a4000c1e1100 */
[C---:B------:R-:W-:Y:S01]  /*2fb0*/  IMAD.X R91, R129.reuse, 0x1, R13, P1 ;  /* 0x00000001815b7824 */ /* 0x040fe200008e060d */
[----:B------:R-:W-:Y:S01]  /*2fc0*/  PRMT R97, RZ, 0x7610, R97 ;  /* 0x00007610ff617816 */ /* 0x000fe20000000061 */
[----:B------:R-:W2:Y:S01]  /*2fd0*/  @!P0 LDG.E.U8 R99, desc[UR16][R88.64] ;  /* 0x0000001058638981 */ /* 0x000ea2000c1e1100 */
[----:B0-----:R-:W-:Y:S02]  /*2fe0*/  PRMT R137, RZ, 0x7610, R137 ;  /* 0x00007610ff897816 */ /* 0x001fe40000000089 */
[----:B-1----:R-:W-:Y:S02]  /*2ff0*/  IADD3 R94, P1, R80, R77, RZ ;  /* 0x0000004d505e7210 */ /* 0x002fe40007f3e0ff */
[----:B------:R-:W2:Y:S03]  /*3000*/  @!P0 LDG.E.U8 R97, desc[UR16][R90.64] ;  /* 0x000000105a618981 */ /* 0x000ea6000c1e1100 */
[----:B------:R-:W-:-:S05]  /*3010*/  IMAD.X R95, R129, 0x1, R70, P1 ;  /* 0x00000001815f7824 */ /* 0x000fca00008e0646 */
[----:B------:R-:W2:Y:S04]  /*3020*/  @!P0 LDG.E.U8 R137, desc[UR16][R94.64] ;  /* 0x000000105e898981 */ /* 0x000ea8000c1e1100 */
[----:B------:R0:W-:Y:S04]  /*3030*/  STS.U8 [R130+UR12+0x8], R139 ;  /* 0x0000088b82007988 */ /* 0x0001e8000800000c */
[----:B------:R0:W-:Y:S04]  /*3040*/  STS.U8 [R130+UR12+0xa], R141 ;  /* 0x00000a8d82007988 */ /* 0x0001e8000800000c */
[----:B------:R0:W-:Y:S04]  /*3050*/  STS.U8 [R130+UR12+0xc], R143 ;  /* 0x00000c8f82007988 */ /* 0x0001e8000800000c */
[----:B------:R0:W-:Y:S04]  /*3060*/  STS.U8 [R130+UR12+0xe], R145 ;  /* 0x00000e9182007988 */ /* 0x0001e8000800000c */
[----:B------:R0:W-:Y:S04]  /*3070*/  STS.U8 [R127+UR12], R134 ;  /* 0x000000867f007988 */ /* 0x0001e8000800000c */
[----:B------:R0:W-:Y:S04]  /*3080*/  STS.U8 [R127+UR12+0x2], R136 ;  /* 0x000002887f007988 */ /* 0x0001e8000800000c */
[----:B------:R0:W-:Y:S04]  /*3090*/  STS.U8 [R127+UR12+0x4], R138 ;  /* 0x0000048a7f007988 */ /* 0x0001e8000800000c */
[----:B------:R0:W-:Y:S04]  /*30a0*/  STS.U8 [R127+UR12+0x6], R140 ;  /* 0x0000068c7f007988 */ /* 0x0001e8000800000c */
[----:B-----5:R0:W-:Y:S04]  /*30b0*/  STS.U8 [R127+UR12+0x8], R142 ;  /* 0x0000088e7f007988 */ /* 0x0201e8000800000c */
[----:B------:R0:W-:Y:S04]  /*30c0*/  STS.U8 [R127+UR12+0xa], R144 ;  /* 0x00000a907f007988 */ /* 0x0001e8000800000c */
[----:B------:R0:W-:Y:S04]  /*30d0*/  STS.U8 [R127+UR12+0xc], R146 ;  /* 0x00000c927f007988 */ /* 0x0001e8000800000c */
[----:B------:R0:W-:Y:S04]  /*30e0*/  STS.U8 [R127+UR12+0xe], R148 ;  /* 0x00000e947f007988 */ /* 0x0001e8000800000c */
[----:B------:R0:W-:Y:S04]  /*30f0*/  STS.U8 [R126+UR12], R147 ;  /* 0x000000937e007988 */ /* 0x0001e8000800000c */
[----:B------:R0:W-:Y:S04]  /*3100*/  STS.U8 [R126+UR12+0x2], R149 ;  /* 0x000002957e007988 */ /* 0x0001e8000800000c */
[----:B------:R0:W-:Y:S04]  /*3110*/  STS.U8 [R126+UR12+0x4], R151 ;  /* 0x000004977e007988 */ /* 0x0001e8000800000c */
[----:B------:R0:W-:Y:S04]  /*3120*/  STS.U8 [R126+UR12+0x6], R153 ;  /* 0x000006997e007988 */ /* 0x0001e8000800000c */
        /* <DEDUP_REMOVED lines=15> */
[----:B---3--:R0:W-:Y:S04]  /*3220*/  STS.U8 [R124+UR12+0x2800], R169 ;  /* 0x002800a97c007988 */ /* 0x0081e8000800000c */
[----:B------:R0:W-:Y:S04]  /*3230*/  STS.U8 [R124+UR12+0x2600], R165 ;  /* 0x002600a57c007988 */ /* 0x0001e8000800000c */
[----:B----4-:R0:W-:Y:S04]  /*3240*/  STS.U8 [R124+UR12+0x2400], R135 ;  /* 0x002400877c007988 */ /* 0x0101e8000800000c */
[----:B--2---:R0:W-:Y:S04]  /*3250*/  STS.U8 [R124+UR12+0x2200], R131 ;  /* 0x002200837c007988 */ /* 0x0041e8000800000c */
        /* <DEDUP_REMOVED lines=8> */
[----:B------:R0:W-:Y:S01]  /*32e0*/  STS.U8 [R128+UR12+0x2f00], R137 ;  /* 0x002f008980007988 */ /* 0x0001e2000800000c */
[----:B------:R1:W-:Y:S06]  /*32f0*/  MEMBAR.ALL.CTA ;  /* 0x0000000000007992 */ /* 0x0003ec0000008000 */
[----:B-1----:R-:W1:Y:S01]  /*3300*/  FENCE.VIEW.ASYNC.S ;  /* 0x00000000000073c6 */ /* 0x002e620000000000 */
[----:B------:R-:W-:-:S04]  /*3310*/  USHF.L.U32 UR6, UR14, 0x6, URZ ;  /* 0x000000060e067899 */ /* 0x000fc8000800063f */
[----:B------:R-:W-:Y:S01]  /*3320*/  ULOP3.LUT UR6, UR6, 0x100, URZ, 0xc0, !UPT ;  /* 0x0000010006067892 */ /* 0x000fe2000f8ec03f */
[----:B-1----:R-:W-:Y:S03]  /*3330*/  BAR.SYNC.DEFER_BLOCKING 0x0 ;  /* 0x0000000000007b1d */ /* 0x002fe60000010000 */
[----:B------:R-:W-:-:S04]  /*3340*/  ULEA.HI UR6, UR12, UR6, URZ, 0x1c ;  /* 0x000000060c067291 */ /* 0x000fc8000f8fe03f */
[----:B------:R-:W-:Y:S01]  /*3350*/  ULOP3.LUT UR6, UR6, 0x3fff, URZ, 0xc0, !UPT ;  /* 0x00003fff06067892 */ /* 0x000fe2000f8ec03f */
[----:B------:R-:W-:Y:S01]  /*3360*/  UMOV UR22, UR4 ;  /* 0x0000000400167c82 */ /* 0x000fe20008000000 */
[----:B------:R-:W-:Y:S01]  /*3370*/  UMOV UR23, 0x80000020 ;  /* 0x8000002000177882 */ /* 0x000fe20000000000 */
[----:B------:R-:W-:-:S04]  /*3380*/  UMOV UR21, 0x80000020 ;  /* 0x8000002000157882 */ /* 0x000fc80000000000 */
[----:B------:R-:W-:Y:S01]  /*3390*/  UMOV UR20, UR6 ;  /* 0x0000000600147c82 */ /* 0x000fe20008000000 */
[----:B------:R-:W-:-:S06]  /*33a0*/  WARPGROUP.ARRIVE ;  /* 0x00000000000079c5 */ /* 0x000fcc0000000000 */
[----:B------:R-:W-:Y:S01]  /*33b0*/  QGMMA.64x64x32.F32.E5M2.E5M2 R24, gdesc[UR20], R24 ;  /* 0x00e00000141879f3 */ /* 0x000fe20008703818 */
[----:B------:R-:W-:Y:S01]  /*33c0*/  UMOV UR8, 0xfffffffe ;  /* 0xfffffffe00087882 */ /* 0x000fe20000000000 */
[----:B------:R-:W-:Y:S01]  /*33d0*/  UMOV UR9, 0x7fffffdf ;  /* 0x7fffffdf00097882 */ /* 0x000fe20000000000 */
[----:B------:R-:W-:Y:S02]  /*33e0*/  UMOV UR7, URZ ;  /* 0x0000003f00077c82 */ /* 0x000fe40008000000 */
[----:B------:R-:W-:Y:S01]  /*33f0*/  UIADD3.64 UR8, UR6, -UR8, URZ ;  /* 0x8000000806087297 */ /* 0x000fe2000fffe03f */
[----:B------:R-:W-:Y:S01]  /*3400*/  IADD3 R74, P4, R74, UR15, RZ ;  /* 0x0000000f4a4a7c10 */ /* 0x000fe2000ff9e0ff */
[----:B------:R-:W-:-:S03]  /*3410*/  VIADD R123, R123, 0xffffffff ;  /* 0xffffffff7b7b7836 */ /* 0x000fc60000000000 */
[----:B------:R-:W-:Y:S02]  /*3420*/  IADD3.X R64, R64, UR18, RZ, P4, !PT ;  /* 0x0000001240407c10 */ /* 0x000fe4000a7fe4ff */
[----:B------:R-:W-:Y:S02]  /*3430*/  IADD3 R63, P4, R63, UR15, RZ ;  /* 0x0000000f3f3f7c10 */ /* 0x000fe4000ff9e0ff */
[----:B------:R-:W-:Y:S01]  /*3440*/  IADD3 R77, P1, R77, UR15, RZ ;  /* 0x0000000f4d4d7c10 */ /* 0x000fe2000ff3e0ff */
[----:B------:R-:W-:Y:S01]  /*3450*/  QGMMA.64x64x32.F32.E5M2.E5M2 R24, gdesc[UR8], R24, gsb0 ;  /* 0x00e00000081879f3 */ /* 0x000fe20008003818 */
[----:B------:R-:W-:Y:S02]  /*3460*/  IADD3 R76, P2, R76, UR15, RZ ;  /* 0x0000000f4c4c7c10 */ /* 0x000fe4000ff5e0ff */
[----:B------:R-:W-:Y:S02]  /*3470*/  IADD3.X R18, R18, UR18, RZ, P4, !PT ;  /* 0x0000001212127c10 */ /* 0x000fe4000a7fe4ff */
[----:B------:R-:W-:-:S02]  /*3480*/  ISETP.NE.U32.AND P4, PT, R123, RZ, PT ;  /* 0x000000ff7b00720c */ /* 0x000fc40003f85070 */
[----:B------:R-:W-:Y:S02]  /*3490*/  IADD3 R75, P3, R75, UR15, RZ ;  /* 0x0000000f4b4b7c10 */ /* 0x000fe4000ff7e0ff */
[----:B------:R-:W-:Y:S02]  /*34a0*/  IADD3.X R70, R70, UR18, RZ, P1, !PT ;  /* 0x0000001246467c10 */ /* 0x000fe40008ffe4ff */
[----:B------:R-:W-:Y:S02]  /*34b0*/  IADD3.X R68, R68, UR18, RZ, P2, !PT ;  /* 0x0000001244447c10 */ /* 0x000fe400097fe4ff */
[----:B------:R-:W-:Y:S02]  /*34c0*/  IADD3 R73, P5, R73, UR15, RZ ;  /* 0x0000000f49497c10 */ /* 0x000fe4000ffbe0ff */
[----:B------:R-:W-:Y:S02]  /*34d0*/  IADD3 R72, P6, R72, UR15, RZ ;  /* 0x0000000f48487c10 */ /* 0x000fe4000ffde0ff */
[----:B------:R-:W-:-:S02]  /*34e0*/  IADD3 R71, P0, R71, UR15, RZ ;  /* 0x0000000f47477c10 */ /* 0x000fc4000ff1e0ff */
[----:B------:R-:W-:Y:S02]  /*34f0*/  IADD3 R69, P1, R69, UR15, RZ ;  /* 0x0000000f45457c10 */ /* 0x000fe4000ff3e0ff */
[----:B------:R-:W-:Y:S02]  /*3500*/  IADD3 R67, P2, R67, UR15, RZ ;  /* 0x0000000f43437c10 */ /* 0x000fe4000ff5e0ff */
[----:B------:R-:W-:Y:S02]  /*3510*/  IADD3.X R66, R66, UR18, RZ, P3, !PT ;  /* 0x0000001242427c10 */ /* 0x000fe40009ffe4ff */
[----:B------:R-:W-:Y:S02]  /*3520*/  IADD3 R65, P3, R65, UR15, RZ ;  /* 0x0000000f41417c10 */ /* 0x000fe4000ff7e0ff */
[----:B------:R-:W-:Y:S02]  /*3530*/  IADD3.X R62, R62, UR18, RZ, P5, !PT ;  /* 0x000000123e3e7c10 */ /* 0x000fe4000affe4ff */
[----:B------:R-:W-:-:S02]  /*3540*/  IADD3.X R60, R60, UR18, RZ, P6, !PT ;  /* 0x000000123c3c7c10 */ /* 0x000fc4000b7fe4ff */
[----:B------:R-:W-:Y:S02]  /*3550*/  IADD3.X R58, R58, UR18, RZ, P0, !PT ;  /* 0x000000123a3a7c10 */ /* 0x000fe400087fe4ff */
[----:B------:R-:W-:Y:S02]  /*3560*/  IADD3.X R56, R56, UR18, RZ, P1, !PT ;  /* 0x0000001238387c10 */ /* 0x000fe40008ffe4ff */
[----:B------:R-:W-:Y:S02]  /*3570*/  IADD3.X R22, R22, UR18, RZ, P2, !PT ;  /* 0x0000001216167c10 */ /* 0x000fe400097fe4ff */
[----:B------:R-:W-:Y:S02]  /*3580*/  IADD3 R61, P5, R61, UR15, RZ ;  /* 0x0000000f3d3d7c10 */ /* 0x000fe4000ffbe0ff */
[----:B------:R-:W-:Y:S02]  /*3590*/  IADD3 R59, P6, R59, UR15, RZ ;  /* 0x0000000f3b3b7c10 */ /* 0x000fe4000ffde0ff */
[----:B------:R-:W-:-:S02]  /*35a0*/  IADD3 R57, P0, R57, UR15, RZ ;  /* 0x0000000f39397c10 */ /* 0x000fc4000ff1e0ff */
[----:B------:R-:W-:Y:S02]  /*35b0*/  IADD3 R23, P1, R23, UR15, RZ ;  /* 0x0000000f17177c10 */ /* 0x000fe4000ff3e0ff */
[----:B------:R-:W-:Y:S02]  /*35c0*/  IADD3 R21, P2, R21, UR15, RZ ;  /* 0x0000000f15157c10 */ /* 0x000fe4000ff5e0ff */
[----:B------:R-:W-:Y:S01]  /*35d0*/  IADD3.X R20, R20, UR18, RZ, P3, !PT ;  /* 0x0000001214147c10 */ /* 0x000fe20009ffe4ff */
[----:B------:R-:W-:Y:S01]  /*35e0*/  UIADD3 UR13, UR13, -0x40, URZ ;  /* 0xffffffc00d0d7890 */ /* 0x000fe2000fffe03f */
[----:B------:R-:W-:Y:S02]  /*35f0*/  IADD3 R19, P3, R121, R19, RZ ;  /* 0x0000001379137210 */ /* 0x000fe40007f7e0ff */
[----:B------:R-:W-:Y:S02]  /*3600*/  IADD3.X R17, R17, UR18, RZ, P5, !PT ;  /* 0x0000001211117c10 */ /* 0x000fe4000affe4ff */
[----:B------:R-:W-:-:S02]  /*3610*/  IADD3.X R16, R16, UR18, RZ, P6, !PT ;  /* 0x0000001210107c10 */ /* 0x000fc4000b7fe4ff */
[----:B------:R-:W-:Y:S02]  /*3620*/  IADD3.X R15, R15, UR18, RZ, P0, !PT ;  /* 0x000000120f0f7c10 */ /* 0x000fe400087fe4ff */
[----:B------:R-:W-:Y:S02]  /*3630*/  IADD3.X R14, R14, UR18, RZ, P1, !PT ;  /* 0x000000120e0e7c10 */ /* 0x000fe40008ffe4ff */
[----:B------:R-:W-:Y:S02]  /*3640*/  IADD3.X R13, R13, UR18, RZ, P2, !PT ;  /* 0x000000120d0d7c10 */ /* 0x000fe400097fe4ff */
[----:B------:R-:W-:Y:S01]  /*3650*/  LEA.HI.X.SX32 R78, R121, R78, 0x1, P3 ;  /* 0x0000004e794e7211 */ /* 0x000fe200018f0eff */
[----:B------:R-:W-:Y:S02]  /*3660*/  WARPGROUP.DEPBAR.LE gsb0, 0x0 ;  /* 0x00008000000079c5 */ /* 0x000fe40000010000 */
[----:B0-----:R-:W-:Y:S05]  /*3670*/  @P4 BRA `(.L_x_2) ;  /* 0xffffffe800744947 */ /* 0x001fea000383ffff */
.L_x_1:
[----:B------:R-:W-:Y:S01]  /*3680*/  F2FP.SATFINITE.E5M2.F32.PACK_AB_MERGE_C R24, R25, R24, RZ ;  /* 0x000000181918723e */ /* 0x000fe200048060ff */
[C---:B------:R-:W-:Y:S01]  /*3690*/  IMAD.SHL.U32 R8, R0.reuse, 0x10, RZ ;  /* 0x0000001000087824 */ /* 0x040fe200078e00ff */
[----:B------:R-:W-:Y:S01]  /*36a0*/  F2FP.SATFINITE.E5M2.F32.PACK_AB_MERGE_C R28, R29, R28, RZ ;  /* 0x0000001c1d1c723e */ /* 0x000fe200048060ff */
[----:B------:R-:W-:Y:S01]  /*36b0*/  IMAD.SHL.U32 R0, R0, 0x100, RZ ;  /* 0x0000010000007824 */ /* 0x000fe200078e00ff */
[----:B------:R-:W-:Y:S01]  /*36c0*/  F2FP.SATFINITE.E5M2.F32.PACK_AB_MERGE_C R32, R33, R32, RZ ;  /* 0x000000202120723e */ /* 0x000fe200048060ff */
[----:B------:R-:W-:Y:S01]  /*36d0*/  BAR.SYNC.DEFER_BLOCKING 0x0 ;  /* 0x0000000000007b1d */ /* 0x000fe20000010000 */
[----:B------:R-:W-:Y:S02]  /*36e0*/  LOP3.LUT R24, R24, 0xffff, RZ, 0xc0, !PT ;  /* 0x0000ffff18187812 */ /* 0x000fe400078ec0ff */
[----:B------:R-:W-:Y:S02]  /*36f0*/  LOP3.LUT R32, R32, 0xffff, RZ, 0xc0, !PT ;  /* 0x0000ffff20207812 */ /* 0x000fe400078ec0ff */
[----:B------:R-:W-:Y:S01]  /*3700*/  LOP3.LUT R19, R28, 0xffff, RZ, 0xc0, !PT ;  /* 0x0000ffff1c137812 */ /* 0x000fe200078ec0ff */
[----:B------:R-:W-:Y:S01]  /*3710*/  ULDC.64 UR6, c[0x0][0x228] ;  /* 0x00008a0000067ab9 */ /* 0x000fe20000000a00 */
[----:B------:R-:W-:Y:S01]  /*3720*/  F2FP.SATFINITE.E5M2.F32.PACK_AB_MERGE_C R26, R27, R26, RZ ;  /* 0x0000001a1b1a723e */ /* 0x000fe200048060ff */
[----:B------:R-:W-:Y:S01]  /*3730*/  ULDC UR4, c[0x0][0x244] ;  /* 0x0000910000047ab9 */ /* 0x000fe20000000800 */
[----:B------:R-:W-:-:S02]  /*3740*/  F2FP.SATFINITE.E5M2.F32.PACK_AB_MERGE_C R30, R31, R30, RZ ;  /* 0x0000001e1f1e723e */ /* 0x000fc400048060ff */
[----:B------:R-:W-:Y:S02]  /*3750*/  F2FP.SATFINITE.E5M2.F32.PACK_AB_MERGE_C R34, R35, R34, RZ ;  /* 0x000000222322723e */ /* 0x000fe400048060ff */
[----:B------:R-:W-:Y:S02]  /*3760*/  F2FP.SATFINITE.E5M2.F32.PACK_AB_MERGE_C R40, R41, R40, RZ ;  /* 0x000000282928723e */ /* 0x000fe400048060ff */
[----:B------:R-:W-:Y:S02]  /*3770*/  F2FP.SATFINITE.E5M2.F32.PACK_AB_MERGE_C R44, R45, R44, RZ ;  /* 0x0000002c2d2c723e */ /* 0x000fe400048060ff */
[----:B------:R-:W-:Y:S02]  /*3780*/  F2FP.SATFINITE.E5M2.F32.PACK_AB_MERGE_C R48, R49, R48, RZ ;  /* 0x000000303130723e */ /* 0x000fe400048060ff */
[----:B------:R-:W-:Y:S02]  /*3790*/  F2FP.SATFINITE.E5M2.F32.PACK_AB_MERGE_C R42, R43, R42, RZ ;  /* 0x0000002a2b2a723e */ /* 0x000fe400048060ff */
[----:B------:R-:W-:-:S02]  /*37a0*/  F2FP.SATFINITE.E5M2.F32.PACK_AB_MERGE_C R46, R47, R46, RZ ;  /* 0x0000002e2f2e723e */ /* 0x000fc400048060ff */
[----:B------:R-:W-:Y:S02]  /*37b0*/  F2FP.SATFINITE.E5M2.F32.PACK_AB_MERGE_C R50, R51, R50, RZ ;  /* 0x000000323332723e */ /* 0x000fe400048060ff */
[----:B------:R-:W-:Y:S02]  /*37c0*/  LOP3.LUT R3, R0, 0x800, RZ, 0xc0, !PT ;  /* 0x0000080000037812 */ /* 0x000fe400078ec0ff */
[----:B------:R-:W-:Y:S02]  /*37d0*/  LOP3.LUT R0, R8, 0x70, RZ, 0xc0, !PT ;  /* 0x0000007008007812 */ /* 0x000fe400078ec0ff */
[----:B------:R-:W-:Y:S02]  /*37e0*/  PRMT R5, R32, 0x3340, R1 ;  /* 0x0000334020057816 */ /* 0x000fe40000000001 */
[----:B------:R-:W-:Y:S02]  /*37f0*/  PRMT R4, R24, 0x3340, R19 ;  /* 0x0000334018047816 */ /* 0x000fe40000000013 */
[----:B------:R-:W-:-:S02]  /*3800*/  LOP3.LUT R26, R26, 0xffff, RZ, 0xc0, !PT ;  /* 0x0000ffff1a1a7812 */ /* 0x000fc400078ec0ff */
[----:B------:R-:W-:Y:S02]  /*3810*/  LOP3.LUT R23, R30, 0xffff, RZ, 0xc0, !PT ;  /* 0x0000ffff1e177812 */ /* 0x000fe400078ec0ff */
[----:B------:R-:W-:Y:S02]  /*3820*/  LOP3.LUT R34, R34, 0xffff, RZ, 0xc0, !PT ;  /* 0x0000ffff22227812 */ /* 0x000fe400078ec0ff */
[----:B------:R-:W-:Y:S02]  /*3830*/  LOP3.LUT R40, R40, 0xffff, RZ, 0xc0, !PT ;  /* 0x0000ffff28287812 */ /* 0x000fe400078ec0ff */
[----:B------:R-:W-:Y:S02]  /*3840*/  LOP3.LUT R27, R44, 0xffff, RZ, 0xc0, !PT ;  /* 0x0000ffff2c1b7812 */ /* 0x000fe400078ec0ff */
[----:B------:R-:W-:Y:S02]  /*3850*/  LOP3.LUT R48, R48, 0xffff, RZ, 0xc0, !PT ;  /* 0x0000ffff30307812 */ /* 0x000fe400078ec0ff */
[----:B------:R-:W-:-:S02]  /*3860*/  LOP3.LUT R42, R42, 0xffff, RZ, 0xc0, !PT ;  /* 0x0000ffff2a2a7812 */ /* 0x000fc400078ec0ff */
[----:B------:R-:W-:Y:S02]  /*3870*/  LOP3.LUT R29, R46, 0xffff, RZ, 0xc0, !PT ;  /* 0x0000ffff2e1d7812 */ /* 0x000fe400078ec0ff */
[----:B------:R-:W-:Y:S02]  /*3880*/  LOP3.LUT R50, R50, 0xffff, RZ, 0xc0, !PT ;  /* 0x0000ffff32327812 */ /* 0x000fe400078ec0ff */
[----:B------:R-:W-:Y:S02]  /*3890*/  IADD3 R3, R3, UR12, R0 ;  /* 0x0000000c03037c10 */ /* 0x000fe4000fffe000 */
[----:B------:R-:W-:Y:S02]  /*38a0*/  PRMT R13, R4, 0x5410, R5 ;  /* 0x00005410040d7816 */ /* 0x000fe40000000005 */
[----:B------:R-:W-:Y:S02]  /*38b0*/  LOP3.LUT R12, R12, 0x780, RZ, 0xc0, !PT ;  /* 0x000007800c0c7812 */ /* 0x000fe400078ec0ff */
[----:B------:R-:W-:-:S02]  /*38c0*/  PRMT R5, R34, 0x3340, R1 ;  /* 0x0000334022057816 */ /* 0x000fc40000000001 */
[----:B------:R-:W-:Y:S01]  /*38d0*/  PRMT R0, R26, 0x3340, R23 ;  /* 0x000033401a007816 */ /* 0x000fe20000000017 */
[----:B------:R-:W-:Y:S01]  /*38e0*/  IMAD.IADD R9, R12, 0x1, R3 ;  /* 0x000000010c097824 */ /* 0x000fe200078e0203 */
[----:B------:R-:W-:Y:S02]  /*38f0*/  PRMT R7, R48, 0x3340, R1 ;  /* 0x0000334030077816 */ /* 0x000fe40000000001 */
[----:B------:R-:W-:Y:S02]  /*3900*/  PRMT R4, R40, 0x3340, R27 ;  /* 0x0000334028047816 */ /* 0x000fe4000000001b */
[----:B------:R-:W-:Y:S02]  /*3910*/  PRMT R15, R50, 0x3340, R1 ;  /* 0x00003340320f7816 */ /* 0x000fe40000000001 */
[----:B------:R-:W-:Y:S02]  /*3920*/  PRMT R6, R42, 0x3340, R29 ;  /* 0x000033402a067816 */ /* 0x000fe4000000001d */
[----:B------:R-:W-:-:S02]  /*3930*/  PRMT R17, R0, 0x5410, R5 ;  /* 0x0000541000117816 */ /* 0x000fc40000000005 */
[----:B------:R-:W-:Y:S02]  /*3940*/  PRMT R21, R4, 0x5410, R7 ;  /* 0x0000541004157816 */ /* 0x000fe40000000007 */
[----:B------:R-:W-:Y:S02]  /*3950*/  SHF.R.U32.HI R0, RZ, 0x8, R24 ;  /* 0x00000008ff007819 */ /* 0x000fe40000011618 */
[----:B------:R-:W-:Y:S02]  /*3960*/  PRMT R25, R6, 0x5410, R15 ;  /* 0x0000541006197816 */ /* 0x000fe4000000000f */
[----:B------:R-:W-:Y:S02]  /*3970*/  SHF.R.U32.HI R4, RZ, 0x8, R19 ;  /* 0x00000008ff047819 */ /* 0x000fe40000011613 */
[----:B------:R-:W-:Y:S02]  /*3980*/  SHF.R.U32.HI R3, RZ, 0x8, R26 ;  /* 0x00000008ff037819 */ /* 0x000fe4000001161a */
[----:B------:R-:W-:-:S02]  /*3990*/  SHF.R.U32.HI R5, RZ, 0x8, R23 ;  /* 0x00000008ff057819 */ /* 0x000fc40000011617 */
[----:B------:R-:W-:Y:S02]  /*39a0*/  SHF.R.U32.HI R6, RZ, 0x8, R32 ;  /* 0x00000008ff067819 */ /* 0x000fe40000011620 */
[----:B------:R-:W-:Y:S02]  /*39b0*/  SHF.R.U32.HI R7, RZ, 0x8, R34 ;  /* 0x00000008ff077819 */ /* 0x000fe40000011622 */
[----:B------:R-:W-:Y:S02]  /*39c0*/  LOP3.LUT R15, R0, 0xffff, RZ, 0xc0, !PT ;  /* 0x0000ffff000f7812 */ /* 0x000fe400078ec0ff */
[----:B------:R-:W-:Y:S02]  /*39d0*/  LOP3.LUT R4, R4, 0xffff, RZ, 0xc0, !PT ;  /* 0x0000ffff04047812 */ /* 0x000fe400078ec0ff */
[----:B------:R-:W-:Y:S02]  /*39e0*/  LOP3.LUT R5, R5, 0xffff, RZ, 0xc0, !PT ;  /* 0x0000ffff05057812 */ /* 0x000fe400078ec0ff */
[----:B------:R-:W-:-:S02]  /*39f0*/  LOP3.LUT R0, R3, 0xffff, RZ, 0xc0, !PT ;  /* 0x0000ffff03007812 */ /* 0x000fc400078ec0ff */
[----:B------:R-:W-:Y:S02]  /*3a00*/  LOP3.LUT R6, R6, 0xffff, RZ, 0xc0, !PT ;  /* 0x0000ffff06067812 */ /* 0x000fe400078ec0ff */
[----:B------:R-:W-:Y:S02]  /*3a10*/  LOP3.LUT R7, R7, 0xffff, RZ, 0xc0, !PT ;  /* 0x0000ffff07077812 */ /* 0x000fe400078ec0ff */
[----:B------:R-:W-:Y:S02]  /*3a20*/  PRMT R15, R15, 0x3340, R4 ;  /* 0x000033400f0f7816 */ /* 0x000fe40000000004 */
[----:B------:R-:W-:Y:S02]  /*3a30*/  PRMT R14, R0, 0x3340, R5 ;  /* 0x00003340000e7816 */ /* 0x000fe40000000005 */
[----:B------:R-:W-:Y:S02]  /*3a40*/  PRMT R12, R6, 0x3340, R1 ;  /* 0x00003340060c7816 */ /* 0x000fe40000000001 */
[----:B------:R-:W-:-:S02]  /*3a50*/  PRMT R19, R7, 0x3340, R2 ;  /* 0x0000334007137816 */ /* 0x000fc40000000002 */
[----:B------:R-:W-:Y:S02]  /*3a60*/  SHF.R.U32.HI R0, RZ, 0x8, R40 ;  /* 0x00000008ff007819 */ /* 0x000fe40000011628 */
[----:B------:R-:W-:Y:S02]  /*3a70*/  SHF.R.U32.HI R4, RZ, 0x8, R27 ;  /* 0x00000008ff047819 */ /* 0x000fe4000001161b */
[----:B------:R-:W-:Y:S02]  /*3a80*/  SHF.R.U32.HI R6, RZ, 0x8, R48 ;  /* 0x00000008ff067819 */ /* 0x000fe40000011630 */
[----:B------:R-:W-:Y:S02]  /*3a90*/  SHF.R.U32.HI R3, RZ, 0x8, R42 ;  /* 0x00000008ff037819 */ /* 0x000fe4000001162a */
[----:B------:R-:W-:Y:S02]  /*3aa0*/  SHF.R.U32.HI R5, RZ, 0x8, R29 ;  /* 0x00000008ff057819 */ /* 0x000fe4000001161d */
[----:B------:R-:W-:-:S02]  /*3ab0*/  SHF.R.U32.HI R7, RZ, 0x8, R50 ;  /* 0x00000008ff077819 */ /* 0x000fc40000011632 */
[----:B------:R-:W-:Y:S02]  /*3ac0*/  LOP3.LUT R4, R4, 0xffff, RZ, 0xc0, !PT ;  /* 0x0000ffff04047812 */ /* 0x000fe400078ec0ff */
[----:B------:R-:W-:Y:S02]  /*3ad0*/  LOP3.LUT R23, R0, 0xffff, RZ, 0xc0, !PT ;  /* 0x0000ffff00177812 */ /* 0x000fe400078ec0ff */
[----:B------:R-:W-:Y:S02]  /*3ae0*/  LOP3.LUT R6, R6, 0xffff, RZ, 0xc0, !PT ;  /* 0x0000ffff06067812 */ /* 0x000fe400078ec0ff */
[----:B------:R-:W-:Y:S02]  /*3af0*/  LOP3.LUT R5, R5, 0xffff, RZ, 0xc0, !PT ;  /* 0x0000ffff05057812 */ /* 0x000fe400078ec0ff */
[----:B------:R-:W-:Y:S02]  /*3b00*/  LOP3.LUT R0, R3, 0xffff, RZ, 0xc0, !PT ;  /* 0x0000ffff03007812 */ /* 0x000fe400078ec0ff */
[----:B------:R-:W-:-:S02]  /*3b10*/  LOP3.LUT R7, R7, 0xffff, RZ, 0xc0, !PT ;  /* 0x0000ffff07077812 */ /* 0x000fc400078ec0ff */
[----:B------:R-:W-:Y:S02]  /*3b20*/  F2FP.SATFINITE.E5M2.F32.PACK_AB_MERGE_C R36, R37, R36, RZ ;  /* 0x000000242524723e */ /* 0x000fe400048060ff */
[----:B------:R-:W-:Y:S02]  /*3b30*/  F2FP.SATFINITE.E5M2.F32.PACK_AB_MERGE_C R38, R39, R38, RZ ;  /* 0x000000262726723e */ /* 0x000fe400048060ff */
[----:B------:R-:W-:Y:S02]  /*3b40*/  PRMT R4, R23, 0x3340, R4 ;  /* 0x0000334017047816 */ /* 0x000fe40000000004 */
[----:B------:R-:W-:Y:S02]  /*3b50*/  PRMT R3, R6, 0x3340, R1 ;  /* 0x0000334006037816 */ /* 0x000fe40000000001 */
[----:B------:R-:W-:Y:S02]  /*3b60*/  PRMT R0, R0, 0x3340, R5 ;  /* 0x0000334000007816 */ /* 0x000fe40000000005 */
[----:B------:R-:W-:-:S02]  /*3b70*/  PRMT R23, R7, 0x3340, R2 ;  /* 0x0000334007177816 */ /* 0x000fc40000000002 */
[----:B------:R-:W-:Y:S02]  /*3b80*/  PRMT R5, R15, 0x5410, R12 ;  /* 0x000054100f057816 */ /* 0x000fe4000000000c */
[----:B------:R-:W-:Y:S02]  /*3b90*/  LOP3.LUT R36, R36, 0xffff, RZ, 0xc0, !PT ;  /* 0x0000ffff24247812 */ /* 0x000fe400078ec0ff */
[----:B------:R-:W-:Y:S02]  /*3ba0*/  PRMT R7, R14, 0x5410, R19 ;  /* 0x000054100e077816 */ /* 0x000fe40000000013 */
[----:B------:R-:W-:Y:S02]  /*3bb0*/  LOP3.LUT R38, R38, 0xffff, RZ, 0xc0, !PT ;  /* 0x0000ffff26267812 */ /* 0x000fe400078ec0ff */
[----:B------:R-:W-:Y:S02]  /*3bc0*/  PRMT R3, R4, 0x5410, R3 ;  /* 0x0000541004037816 */ /* 0x000fe40000000003 */
[----:B------:R-:W-:-:S02]  /*3bd0*/  PRMT R4, R13, 0x4210, R36 ;  /* 0x000042100d047816 */ /* 0x000fc40000000024 */
[----:B------:R-:W-:Y:S02]  /*3be0*/  PRMT R5, R5, 0x5210, R36 ;  /* 0x0000521005057816 */ /* 0x000fe40000000024 */
[--C-:B------:R-:W-:Y:S02]  /*3bf0*/  PRMT R6, R17, 0x4210, R38.reuse ;  /* 0x0000421011067816 */ /* 0x100fe40000000026 */
[----:B------:R-:W-:Y:S02]  /*3c00*/  PRMT R7, R7, 0x5210, R38 ;  /* 0x0000521007077816 */ /* 0x000fe40000000026 */
[----:B------:R-:W-:Y:S02]  /*3c10*/  LOP3.LUT R39, R8, 0xff0, RZ, 0xc0, !PT ;  /* 0x00000ff008277812 */ /* 0x000fe400078ec0ff */
[----:B------:R-:W-:Y:S01]  /*3c20*/  F2FP.SATFINITE.E5M2.F32.PACK_AB_MERGE_C R52, R53, R52, RZ ;  /* 0x000000343534723e */ /* 0x000fe200048060ff */
[----:B------:R0:W-:Y:S01]  /*3c30*/  STSM.16.M88.4 [R9], R4 ;  /* 0x0000000409007844 */ /* 0x0001e20000000200 */
[----:B------:R-:W-:-:S02]  /*3c40*/  F2FP.SATFINITE.E5M2.F32.PACK_AB_MERGE_C R54, R55, R54, RZ ;  /* 0x000000363736723e */ /* 0x000fc400048060ff */
[----:B------:R-:W-:Y:S01]  /*3c50*/  PRMT R23, R0, 0x5410, R23 ;  /* 0x0000541000177816 */ /* 0x000fe20000000017 */
[----:B------:R-:W-:Y:S01]  /*3c60*/  BAR.SYNC.DEFER_BLOCKING 0x0 ;  /* 0x0000000000007b1d */ /* 0x000fe20000010000 */
[----:B------:R-:W-:Y:S02]  /*3c70*/  LOP3.LUT R52, R52, 0xffff, RZ, 0xc0, !PT ;  /* 0x0000ffff34347812 */ /* 0x000fe400078ec0ff */
[----:B------:R-:W-:Y:S02]  /*3c80*/  LOP3.LUT R54, R54, 0xffff, RZ, 0xc0, !PT ;  /* 0x0000ffff36367812 */ /* 0x000fe400078ec0ff */
[--C-:B------:R-:W-:Y:S02]  /*3c90*/  PRMT R44, R21, 0x4210, R52.reuse ;  /* 0x00004210152c7816 */ /* 0x100fe40000000034 */
[----:B------:R-:W-:Y:S02]  /*3ca0*/  PRMT R45, R3, 0x5210, R52 ;  /* 0x00005210032d7816 */ /* 0x000fe40000000034 */
[----:B------:R-:W-:-:S02]  /*3cb0*/  PRMT R46, R25, 0x4210, R54 ;  /* 0x00004210192e7816 */ /* 0x000fc40000000036 */
[----:B------:R-:W-:Y:S02]  /*3cc0*/  PRMT R47, R23, 0x5210, R54 ;  /* 0x00005210172f7816 */ /* 0x000fe40000000036 */
[C-C-:B------:R-:W-:Y:S02]  /*3cd0*/  LOP3.LUT R0, R11.reuse, 0x3e, R2.reuse, 0xfe, !PT ;  /* 0x0000003e0b007812 */ /* 0x140fe400078efe02 */
[C-C-:B------:R-:W-:Y:S02]  /*3ce0*/  LOP3.LUT R17, R11.reuse, 0x3c, R2.reuse, 0xfe, !PT ;  /* 0x0000003c0b117812 */ /* 0x140fe400078efe02 */
[C-C-:B------:R-:W-:Y:S02]  /*3cf0*/  LOP3.LUT R16, R11.reuse, 0x3a, R2.reuse, 0xfe, !PT ;  /* 0x0000003a0b107812 */ /* 0x140fe400078efe02 */
[C-C-:B------:R-:W-:Y:S02]  /*3d00*/  LOP3.LUT R18, R11.reuse, 0x38, R2.reuse, 0xfe, !PT ;  /* 0x000000380b127812 */ /* 0x140fe400078efe02 */
[----:B------:R-:W-:-:S02]  /*3d10*/  LOP3.LUT R19, R11, 0x36, R2, 0xfe, !PT ;  /* 0x000000360b137812 */ /* 0x000fc400078efe02 */
[C-C-:B------:R-:W-:Y:S01]  /*3d20*/  LOP3.LUT R20, R11.reuse, 0x34, R2.reuse, 0xfe, !PT ;  /* 0x000000340b147812 */ /* 0x140fe200078efe02 */
[----:B------:R-:W1:Y:S01]  /*3d30*/  LDS.128 R40, [R39+UR12] ;  /* 0x0000000c27287984 */ /* 0x000e620008000c00 */
[C-C-:B------:R-:W-:Y:S02]  /*3d40*/  LOP3.LUT R21, R11.reuse, 0x32, R2.reuse, 0xfe, !PT ;  /* 0x000000320b157812 */ /* 0x140fe400078efe02 */
[C-C-:B------:R-:W-:Y:S01]  /*3d50*/  LOP3.LUT R22, R11.reuse, 0x30, R2.reuse, 0xfe, !PT ;  /* 0x000000300b167812 */ /* 0x140fe200078efe02 */
[----:B------:R-:W-:Y:S01]  /*3d60*/  BAR.SYNC.DEFER_BLOCKING 0x0 ;  /* 0x0000000000007b1d */ /* 0x000fe20000010000 */
[C-C-:B------:R-:W-:Y:S02]  /*3d70*/  LOP3.LUT R23, R11.reuse, 0x2e, R2.reuse, 0xfe, !PT ;  /* 0x0000002e0b177812 */ /* 0x140fe400078efe02 */
[C-C-:B------:R-:W-:Y:S02]  /*3d80*/  LOP3.LUT R24, R11.reuse, 0x2c, R2.reuse, 0xfe, !PT ;  /* 0x0000002c0b187812 */ /* 0x140fe400078efe02 */
[----:B------:R-:W-:-:S02]  /*3d90*/  LOP3.LUT R25, R11, 0x2a, R2, 0xfe, !PT ;  /* 0x0000002a0b197812 */ /* 0x000fc400078efe02 */
[C-C-:B------:R-:W-:Y:S02]  /*3da0*/  LOP3.LUT R26, R11.reuse, 0x28, R2.reuse, 0xfe, !PT ;  /* 0x000000280b1a7812 */ /* 0x140fe400078efe02 */
[C-C-:B------:R-:W-:Y:S02]  /*3db0*/  LOP3.LUT R27, R11.reuse, 0x26, R2.reuse, 0xfe, !PT ;  /* 0x000000260b1b7812 */ /* 0x140fe400078efe02 */
[C-C-:B------:R-:W-:Y:S02]  /*3dc0*/  LOP3.LUT R28, R11.reuse, 0x24, R2.reuse, 0xfe, !PT ;  /* 0x000000240b1c7812 */ /* 0x140fe400078efe02 */
[C-C-:B------:R-:W-:Y:S02]  /*3dd0*/  LOP3.LUT R29, R11.reuse, 0x22, R2.reuse, 0xfe, !PT ;  /* 0x000000220b1d7812 */ /* 0x140fe400078efe02 */
[C-C-:B------:R-:W-:Y:S02]  /*3de0*/  LOP3.LUT R30, R11.reuse, 0x20, R2.reuse, 0xfe, !PT ;  /* 0x000000200b1e7812 */ /* 0x140fe400078efe02 */
[----:B------:R-:W-:-:S02]  /*3df0*/  LOP3.LUT R31, R11, 0x1e, R2, 0xfe, !PT ;  /* 0x0000001e0b1f7812 */ /* 0x000fc400078efe02 */
[C-C-:B------:R-:W-:Y:S02]  /*3e00*/  LOP3.LUT R32, R11.reuse, 0x1c, R2.reuse, 0xfe, !PT ;  /* 0x0000001c0b207812 */ /* 0x140fe400078efe02 */
[C-C-:B------:R-:W-:Y:S02]  /*3e10*/  LOP3.LUT R14, R11.reuse, 0x1a, R2.reuse, 0xfe, !PT ;  /* 0x0000001a0b0e7812 */ /* 0x140fe400078efe02 */
[C-C-:B------:R-:W-:Y:S01]  /*3e20*/  LOP3.LUT R15, R11.reuse, 0x18, R2.reuse, 0xfe, !PT ;  /* 0x000000180b0f7812 */ /* 0x140fe200078efe02 */
[----:B------:R2:W-:Y:S01]  /*3e30*/  STSM.16.M88.4 [R9], R44 ;  /* 0x0000002c09007844 */ /* 0x0005e20000000200 */
[C-C-:B------:R-:W-:Y:S02]  /*3e40*/  LOP3.LUT R13, R11.reuse, 0x16, R2.reuse, 0xfe, !PT ;  /* 0x000000160b0d7812 */ /* 0x140fe400078efe02 */
[C-C-:B------:R-:W-:Y:S02]  /*3e50*/  LOP3.LUT R33, R11.reuse, 0x14, R2.reuse, 0xfe, !PT ;  /* 0x000000140b217812 */ /* 0x140fe400078efe02 */
[----:B------:R-:W-:-:S02]  /*3e60*/  LOP3.LUT R12, R11, 0x12, R2, 0xfe, !PT ;  /* 0x000000120b0c7812 */ /* 0x000fc400078efe02 */
[C-C-:B------:R-:W-:Y:S02]  /*3e70*/  LOP3.LUT R34, R11.reuse, 0x10, R2.reuse, 0xfe, !PT ;  /* 0x000000100b227812 */ /* 0x140fe400078efe02 */
[C-C-:B------:R-:W-:Y:S02]  /*3e80*/  LOP3.LUT R35, R11.reuse, 0xe, R2.reuse, 0xfe, !PT ;  /* 0x0000000e0b237812 */ /* 0x140fe400078efe02 */
[C-C-:B------:R-:W-:Y:S02]  /*3e90*/  LOP3.LUT R36, R11.reuse, 0xc, R2.reuse, 0xfe, !PT ;  /* 0x0000000c0b247812 */ /* 0x140fe400078efe02 */
[C-C-:B------:R-:W-:Y:S02]  /*3ea0*/  LOP3.LUT R37, R11.reuse, 0xa, R2.reuse, 0xfe, !PT ;  /* 0x0000000a0b257812 */ /* 0x140fe400078efe02 */
[C-C-:B0-----:R-:W-:Y:S02]  /*3eb0*/  LOP3.LUT R7, R11.reuse, 0x8, R2.reuse, 0xfe, !PT ;  /* 0x000000080b077812 */ /* 0x141fe400078efe02 */
[----:B------:R-:W-:-:S02]  /*3ec0*/  LOP3.LUT R4, R11, 0x6, R2, 0xfe, !PT ;  /* 0x000000060b047812 */ /* 0x000fc400078efe02 */
[C-C-:B------:R-:W-:Y:S02]  /*3ed0*/  LOP3.LUT R5, R11.reuse, 0x4, R2.reuse, 0xfe, !PT ;  /* 0x000000040b057812 */ /* 0x140fe400078efe02 */
[C---:B------:R-:W-:Y:S02]  /*3ee0*/  LOP3.LUT R3, R11.reuse, 0x2, R2, 0xfe, !PT ;  /* 0x000000020b037812 */ /* 0x040fe400078efe02 */
[----:B------:R-:W-:Y:S02]  /*3ef0*/  LOP3.LUT R2, R11, R2, RZ, 0xfc, !PT ;  /* 0x000000020b027212 */ /* 0x000fe400078efcff */
[C---:B------:R-:W-:Y:S01]  /*3f00*/  ISETP.GE.AND P0, PT, R10.reuse, UR6, PT ;  /* 0x000000060a007c0c */ /* 0x040fe2000bf06270 */
[----:B------:R-:W-:Y:S01]  /*3f10*/  IMAD R10, R10, UR4, RZ ;  /* 0x000000040a0a7c24 */ /* 0x000fe2000f8e02ff */
[----:B------:R-:W-:Y:S01]  /*3f20*/  ULDC UR6, c[0x0][0x248] ;  /* 0x0000920000067ab9 */ /* 0x000fe20000000800 */
[----:B------:R-:W-:Y:S01]  /*3f30*/  ULDC.64 UR4, c[0x0][0x220] ;  /* 0x0000880000047ab9 */ /* 0x000fe20000000a00 */
[C---:B------:R-:W-:Y:S01]  /*3f40*/  IMAD R6, R2.reuse, UR6, RZ ;  /* 0x0000000602067c24 */ /* 0x040fe2000f8e02ff */
[----:B------:R-:W-:Y:S01]  /*3f50*/  ISETP.LT.AND P4, PT, R2, UR7, !P0 ;  /* 0x0000000702007c0c */ /* 0x000fe2000c781270 */
[----:B--2---:R-:W-:Y:S01]  /*3f60*/  IMAD R9, R3, UR6, RZ ;  /* 0x0000000603097c24 */ /* 0x004fe2000f8e02ff */
[----:B------:R-:W-:Y:S01]  /*3f70*/  IADD3 R48, P1, R10, UR4, RZ ;  /* 0x000000040a307c10 */ /* 0x000fe2000ff3e0ff */
[----:B------:R-:W-:Y:S01]  /*3f80*/  IMAD R11, R4, UR6, RZ ;  /* 0x00000006040b7c24 */ /* 0x000fe2000f8e02ff */
[C---:B-1----:R-:W-:Y:S01]  /*3f90*/  PRMT R49, R40.reuse, 0x7773, RZ ;  /* 0x0000777328317816 */ /* 0x042fe200000000ff */
[----:B------:R-:W-:Y:S01]  /*3fa0*/  IMAD R38, R7, UR6, RZ ;  /* 0x0000000607267c24 */ /* 0x000fe2000f8e02ff */
[----:B------:R-:W-:-:S02]  /*3fb0*/  PRMT R57, R40, 0x7772, RZ ;  /* 0x0000777228397816 */ /* 0x000fc400000000ff */
[C---:B------:R-:W-:Y:S02]  /*3fc0*/  PRMT R65, R40.reuse, 0x7771, RZ ;  /* 0x0000777128417816 */ /* 0x040fe400000000ff */
[----:B------:R-:W-:Y:S02]  /*3fd0*/  PRMT R71, R40, 0x7770, RZ ;  /* 0x0000777028477816 */ /* 0x000fe400000000ff */
[----:B------:R-:W-:Y:S01]  /*3fe0*/  LEA.HI.X.SX32 R40, R10, UR5, 0x1, P1 ;  /* 0x000000050a287c11 */ /* 0x000fe200088f0eff */
[----:B------:R-:W-:Y:S01]  /*3ff0*/  IMAD R10, R5, UR6, RZ ;  /* 0x00000006050a7c24 */ /* 0x000fe2000f8e02ff */
[C---:B------:R-:W-:Y:S02]  /*4000*/  IADD3 R2, P2, R6.reuse, R48, RZ ;  /* 0x0000003006027210 */ /* 0x040fe40007f5e0ff */
[----:B------:R-:W-:Y:S02]  /*4010*/  ISETP.LT.AND P3, PT, R3, UR7, !P0 ;  /* 0x0000000703007c0c */ /* 0x000fe4000c761270 */
[----:B------:R-:W-:Y:S01]  /*4020*/  LEA.HI.X.SX32 R3, R6, R40, 0x1, P2 ;  /* 0x0000002806037211 */ /* 0x000fe200010f0eff */
[----:B------:R-:W-:Y:S01]  /*4030*/  BAR.SYNC.DEFER_BLOCKING 0x0 ;  /* 0x0000000000007b1d */ /* 0x000fe20000010000 */
[----:B------:R-:W-:-:S02]  /*4040*/  ISETP.LT.AND P1, PT, R5, UR7, !P0 ;  /* 0x0000000705007c0c */ /* 0x000fc4000c721270 */
[----:B------:R-:W-:Y:S02]  /*4050*/  ISETP.LT.AND P2, PT, R4, UR7, !P0 ;  /* 0x0000000704007c0c */ /* 0x000fe4000c741270 */
[-C--:B------:R-:W-:Y:S02]  /*4060*/  IADD3 R4, P6, R9, R48.reuse, RZ ;  /* 0x0000003009047210 */ /* 0x080fe40007fde0ff */
[----:B------:R-:W-:Y:S02]  /*4070*/  IADD3 R8, P5, R11, R48, RZ ;  /* 0x000000300b087210 */ /* 0x000fe40007fbe0ff */
[----:B------:R-:W-:Y:S02]  /*4080*/  PRMT R69, R41, 0x7770, RZ ;  /* 0x0000777029457816 */ /* 0x000fe400000000ff */
[----:B------:R-:W-:Y:S02]  /*4090*/  LEA.HI.X.SX32 R5, R9, R40, 0x1, P6 ;  /* 0x0000002809057211 */ /* 0x000fe400030f0eff */
[----:B------:R-:W-:-:S02]  /*40a0*/  PRMT R47, R41, 0x7773, RZ ;  /* 0x00007773292f7816 */ /* 0x000fc400000000ff */
[C---:B------:R-:W-:Y:S02]  /*40b0*/  PRMT R55, R41.reuse, 0x7772, RZ ;  /* 0x0000777229377816 */ /* 0x040fe400000000ff */
[----:B------:R-:W-:Y:S02]  /*40c0*/  PRMT R63, R41, 0x7771, RZ ;  /* 0x00007771293f7816 */ /* 0x000fe400000000ff */
[----:B------:R-:W-:Y:S02]  /*40d0*/  ISETP.LT.AND P6, PT, R7, UR7, !P0 ;  /* 0x0000000707007c0c */ /* 0x000fe4000c7c1270 */
[----:B------:R-:W-:Y:S02]  /*40e0*/  PRMT R67, R42, 0x7770, RZ ;  /* 0x000077702a437816 */ /* 0x000fe400000000ff */
[----:B------:R-:W-:Y:S01]  /*40f0*/  PRMT R41, R43, 0x7773, RZ ;  /* 0x000077732b297816 */ /* 0x000fe200000000ff */
[----:B------:R0:W-:Y:S01]  /*4100*/  @P4 STG.E.U8 desc[UR16][R2.64], R71 ;  /* 0x0000004702004986 */ /* 0x0001e2000c101110 */
[----:B------:R-:W-:-:S02]  /*4110*/  IADD3 R6, P4, R10, R48, RZ ;  /* 0x000000300a067210 */ /* 0x000fc40007f9e0ff */
[C---:B------:R-:W-:Y:S01]  /*4120*/  PRMT R51, R43.reuse, 0x7772, RZ ;  /* 0x000077722b337816 */ /* 0x040fe200000000ff */
[----:B------:R1:W-:Y:S01]  /*4130*/  @P3 STG.E.U8 desc[UR16][R4.64], R69 ;  /* 0x0000004504003986 */ /* 0x0003e2000c101110 */
[C---:B------:R-:W-:Y:S02]  /*4140*/  PRMT R59, R43.reuse, 0x7771, RZ ;  /* 0x000077712b3b7816 */ /* 0x040fe400000000ff */
[-C--:B------:R-:W-:Y:S02]  /*4150*/  LEA.HI.X.SX32 R7, R10, R40.reuse, 0x1, P4 ;  /* 0x000000280a077211 */ /* 0x080fe400020f0eff */
[----:B------:R-:W-:Y:S02]  /*4160*/  PRMT R43, R43, 0x7770, RZ ;  /* 0x000077702b2b7816 */ /* 0x000fe400000000ff */
[----:B------:R-:W-:Y:S01]  /*4170*/  LEA.HI.X.SX32 R9, R11, R40, 0x1, P5 ;  /* 0x000000280b097211 */ /* 0x000fe200028f0eff */
[----:B------:R-:W-:Y:S01]  /*4180*/  @P1 STG.E.U8 desc[UR16][R6.64], R67 ;  /* 0x0000004306001986 */ /* 0x000fe2000c101110 */
[C---:B------:R-:W-:Y:S01]  /*4190*/  ISETP.LT.AND P4, PT, R37.reuse, UR7, !P0 ;  /* 0x0000000725007c0c */ /* 0x040fe2000c781270 */
[----:B------:R-:W-:Y:S01]  /*41a0*/  IMAD R37, R37, UR6, RZ ;  /* 0x0000000625257c24 */ /* 0x000fe2000f8e02ff */
[-C--:B------:R-:W-:Y:S01]  /*41b0*/  IADD3 R10, P3, R38, R48.reuse, RZ ;  /* 0x00000030260a7210 */ /* 0x080fe20007f7e0ff */
[----:B------:R2:W-:Y:S01]  /*41c0*/  @P2 STG.E.U8 desc[UR16][R8.64], R43 ;  /* 0x0000002b08002986 */ /* 0x0005e2000c101110 */
[C---:B------:R-:W-:Y:S01]  /*41d0*/  ISETP.LT.AND P1, PT, R35.reuse, UR7, !P0 ;  /* 0x0000000723007c0c */ /* 0x040fe2000c721270 */
[----:B------:R-:W-:Y:S01]  /*41e0*/  IMAD R35, R35, UR6, RZ ;  /* 0x0000000623237c24 */ /* 0x000fe2000f8e02ff */
[----:B0-----:R-:W-:-:S02]  /*41f0*/  IADD3 R2, P2, R37, R48, RZ ;  /* 0x0000003025027210 */ /* 0x001fc40007f5e0ff */
[-C--:B------:R-:W-:Y:S02]  /*4200*/  LEA.HI.X.SX32 R11, R38, R40.reuse, 0x1, P3 ;  /* 0x00000028260b7211 */ /* 0x080fe400018f0eff */
[C---:B------:R-:W-:Y:S01]  /*4210*/  ISETP.LT.AND P3, PT, R36.reuse, UR7, !P0 ;  /* 0x0000000724007c0c */ /* 0x040fe2000c761270 */
[----:B------:R-:W-:Y:S01]  /*4220*/  IMAD R36, R36, UR6, RZ ;  /* 0x0000000624247c24 */ /* 0x000fe2000f8e02ff */
[----:B------:R-:W-:Y:S01]  /*4230*/  LEA.HI.X.SX32 R3, R37, R40, 0x1, P2 ;  /* 0x0000002825037211 */ /* 0x000fe200010f0eff */
[----:B------:R0:W-:Y:S01]  /*4240*/  @P6 STG.E.U8 desc[UR16][R10.64], R65 ;  /* 0x000000410a006986 */ /* 0x0001e2000c101110 */
[C---:B------:R-:W-:Y:S01]  /*4250*/  ISETP.LT.AND P2, PT, R34.reuse, UR7, !P0 ;  /* 0x0000000722007c0c */ /* 0x040fe2000c741270 */
[----:B------:R-:W-:Y:S01]  /*4260*/  IMAD R34, R34, UR6, RZ ;  /* 0x0000000622227c24 */ /* 0x000fe2000f8e02ff */
[-C--:B-1----:R-:W-:Y:S01]  /*4270*/  IADD3 R4, P5, R36, R48.reuse, RZ ;  /* 0x0000003024047210 */ /* 0x082fe20007fbe0ff */
[----:B------:R1:W-:Y:S01]  /*4280*/  @P4 STG.E.U8 desc[UR16][R2.64], R63 ;  /* 0x0000003f02004986 */ /* 0x0003e2000c101110 */
[----:B--2---:R-:W-:Y:S01]  /*4290*/  IADD3 R8, P6, R35, R48, RZ ;  /* 0x0000003023087210 */ /* 0x004fe20007fde0ff */
[----:B------:R-:W-:Y:S01]  /*42a0*/  IMAD R6, R12, UR6, RZ ;  /* 0x000000060c067c24 */ /* 0x000fe2000f8e02ff */
[----:B------:R-:W-:-:S02]  /*42b0*/  PRMT R61, R42, 0x7771, RZ ;  /* 0x000077712a3d7816 */ /* 0x000fc400000000ff */
[-C--:B------:R-:W-:Y:S02]  /*42c0*/  LEA.HI.X.SX32 R5, R36, R40.reuse, 0x1, P5 ;  /* 0x0000002824057211 */ /* 0x080fe400028f0eff */
[----:B------:R-:W-:Y:S02]  /*42d0*/  LEA.HI.X.SX32 R9, R35, R40, 0x1, P6 ;  /* 0x0000002823097211 */ /* 0x000fe400030f0eff */
[----:B0-----:R-:W-:Y:S01]  /*42e0*/  IADD3 R10, P4, R34, R48, RZ ;  /* 0x00000030220a7210 */ /* 0x001fe20007f9e0ff */
[----:B------:R-:W-:Y:S01]  /*42f0*/  @P3 STG.E.U8 desc[UR16][R4.64], R61 ;  /* 0x0000003d04003986 */ /* 0x000fe2000c101110 */
[----:B------:R-:W-:Y:S02]  /*4300*/  ISETP.LT.AND P5, PT, R12, UR7, !P0 ;  /* 0x000000070c007c0c */ /* 0x000fe4000c7a1270 */
[----:B------:R-:W-:Y:S01]  /*4310*/  LEA.HI.X.SX32 R11, R34, R40, 0x1, P4 ;  /* 0x00000028220b7211 */ /* 0x000fe200020f0eff */
[----:B------:R0:W-:Y:S01]  /*4320*/  @P1 STG.E.U8 desc[UR16][R8.64], R59 ;  /* 0x0000003b08001986 */ /* 0x0001e2000c101110 */
[C---:B------:R-:W-:Y:S01]  /*4330*/  IADD3 R12, P3, R6.reuse, R48, RZ ;  /* 0x00000030060c7210 */ /* 0x040fe20007f7e0ff */
[----:B------:R-:W-:Y:S01]  /*4340*/  IMAD R34, R13, UR6, RZ ;  /* 0x000000060d227c24 */ /* 0x000fe2000f8e02ff */
[----:B------:R-:W-:Y:S01]  /*4350*/  ISETP.LT.AND P1, PT, R33, UR7, !P0 ;  /* 0x0000000721007c0c */ /* 0x000fe2000c721270 */
[----:B------:R2:W-:Y:S01]  /*4360*/  @P2 STG.E.U8 desc[UR16][R10.64], R57 ;  /* 0x000000390a002986 */ /* 0x0005e2000c101110 */
[----:B------:R-:W-:Y:S01]  /*4370*/  ISETP.LT.AND P2, PT, R13, UR7, !P0 ;  /* 0x000000070d007c0c */ /* 0x000fe2000c741270 */
[----:B------:R-:W-:Y:S01]  /*4380*/  IMAD R33, R33, UR6, RZ ;  /* 0x0000000621217c24 */ /* 0x000fe2000f8e02ff */
[----:B------:R-:W-:-:S02]  /*4390*/  LEA.HI.X.SX32 R13, R6, R40, 0x1, P3 ;  /* 0x00000028060d7211 */ /* 0x000fc400018f0eff */
[----:B------:R-:W3:Y:S01]  /*43a0*/  LDS.128 R4, [R39+UR12] ;  /* 0x0000000c27047984 */ /* 0x000ee20008000c00 */
[C---:B------:R-:W-:Y:S01]  /*43b0*/  ISETP.LT.AND P3, PT, R15.reuse, UR7, !P0 ;  /* 0x000000070f007c0c */ /* 0x040fe2000c761270 */
[----:B------:R-:W-:Y:S01]  /*43c0*/  IMAD R15, R15, UR6, RZ ;  /* 0x000000060f0f7c24 */ /* 0x000fe2000f8e02ff */
[-C--:B-1----:R-:W-:Y:S01]  /*43d0*/  IADD3 R2, P4, R33, R48.reuse, RZ ;  /* 0x0000003021027210 */ /* 0x082fe20007f9e0ff */
[----:B------:R-:W-:Y:S01]  /*43e0*/  @P5 STG.E.U8 desc[UR16][R12.64], R55 ;  /* 0x000000370c005986 */ /* 0x000fe2000c101110 */
[-C--:B0-----:R-:W-:Y:S02]  /*43f0*/  IADD3 R8, P6, R34, R48.reuse, RZ ;  /* 0x0000003022087210 */ /* 0x081fe40007fde0ff */
[----:B--2---:R-:W-:Y:S02]  /*4400*/  IADD3 R10, P5, R15, R48, RZ ;  /* 0x000000300f0a7210 */ /* 0x004fe40007fbe0ff */
[----:B------:R-:W-:Y:S02]  /*4410*/  PRMT R53, R42, 0x7772, RZ ;  /* 0x000077722a357816 */ /* 0x000fe400000000ff */
[-C--:B------:R-:W-:Y:S01]  /*4420*/  LEA.HI.X.SX32 R3, R33, R40.reuse, 0x1, P4 ;  /* 0x0000002821037211 */ /* 0x080fe200020f0eff */
[----:B------:R-:W-:Y:S01]  /*4430*/  IMAD R33, R14, UR6, RZ ;  /* 0x000000060e217c24 */ /* 0x000fe2000f8e02ff */
[----:B------:R-:W-:-:S02]  /*4440*/  LEA.HI.X.SX32 R9, R34, R40, 0x1, P6 ;  /* 0x0000002822097211 */ /* 0x000fc400030f0eff */
[----:B------:R-:W-:Y:S01]  /*4450*/  LEA.HI.X.SX32 R11, R15, R40, 0x1, P5 ;  /* 0x000000280f0b7211 */ /* 0x000fe200028f0eff */
[----:B------:R0:W-:Y:S01]  /*4460*/  @P1 STG.E.U8 desc[UR16][R2.64], R53 ;  /* 0x0000003502001986 */ /* 0x0001e2000c101110 */
[----:B------:R-:W-:Y:S02]  /*4470*/  ISETP.LT.AND P4, PT, R14, UR7, !P0 ;  /* 0x000000070e007c0c */ /* 0x000fe4000c781270 */
[----:B------:R-:W-:Y:S01]  /*4480*/  IADD3 R14, P1, R33, R48, RZ ;  /* 0x00000030210e7210 */ /* 0x000fe20007f3e0ff */
[----:B------:R1:W-:Y:S01]  /*4490*/  @P2 STG.E.U8 desc[UR16][R8.64], R51 ;  /* 0x0000003308002986 */ /* 0x0003e2000c101110 */
[C---:B------:R-:W-:Y:S01]  /*44a0*/  ISETP.LT.AND P2, PT, R31.reuse, UR7, !P0 ;  /* 0x000000071f007c0c */ /* 0x040fe2000c741270 */
[----:B------:R-:W-:Y:S01]  /*44b0*/  IMAD R31, R31, UR6, RZ ;  /* 0x000000061f1f7c24 */ /* 0x000fe2000f8e02ff */
[----:B------:R-:W-:Y:S01]  /*44c0*/  LEA.HI.X.SX32 R15, R33, R40, 0x1, P1 ;  /* 0x00000028210f7211 */ /* 0x000fe200008f0eff */
[----:B------:R2:W-:Y:S01]  /*44d0*/  @P3 STG.E.U8 desc[UR16][R10.64], R49 ;  /* 0x000000310a003986 */ /* 0x0005e2000c101110 */
[C---:B------:R-:W-:Y:S01]  /*44e0*/  ISETP.LT.AND P3, PT, R32.reuse, UR7, !P0 ;  /* 0x0000000720007c0c */ /* 0x040fe2000c761270 */
[----:B------:R-:W-:Y:S01]  /*44f0*/  IMAD R32, R32, UR6, RZ ;  /* 0x0000000620207c24 */ /* 0x000fe2000f8e02ff */
[----:B------:R-:W-:-:S02]  /*4500*/  PRMT R45, R42, 0x7773, RZ ;  /* 0x000077732a2d7816 */ /* 0x000fc400000000ff */
[-C--:B0-----:R-:W-:Y:S01]  /*4510*/  IADD3 R2, P5, R31, R48.reuse, RZ ;  /* 0x000000301f027210 */ /* 0x081fe20007fbe0ff */
[----:B------:R0:W-:Y:S01]  /*4520*/  @P4 STG.E.U8 desc[UR16][R14.64], R47 ;  /* 0x0000002f0e004986 */ /* 0x0001e2000c101110 */
[----:B------:R-:W-:Y:S02]  /*4530*/  IADD3 R12, P1, R32, R48, RZ ;  /* 0x00000030200c7210 */ /* 0x000fe40007f3e0ff */
[C---:B------:R-:W-:Y:S01]  /*4540*/  ISETP.LT.AND P4, PT, R30.reuse, UR7, !P0 ;  /* 0x000000071e007c0c */ /* 0x040fe2000c781270 */
[----:B------:R-:W-:Y:S01]  /*4550*/  IMAD R30, R30, UR6, RZ ;  /* 0x000000061e1e7c24 */ /* 0x000fe2000f8e02ff */
[-C--:B------:R-:W-:Y:S02]  /*4560*/  LEA.HI.X.SX32 R13, R32, R40.reuse, 0x1, P1 ;  /* 0x00000028200d7211 */ /* 0x080fe400008f0eff */
[C---:B------:R-:W-:Y:S01]  /*4570*/  ISETP.LT.AND P1, PT, R29.reuse, UR7, !P0 ;  /* 0x000000071d007c0c */ /* 0x040fe2000c721270 */
[----:B------:R-:W-:Y:S01]  /*4580*/  IMAD R29, R29, UR6, RZ ;  /* 0x000000061d1d7c24 */ /* 0x000fe2000f8e02ff */
[----:B------:R-:W-:Y:S01]  /*4590*/  LEA.HI.X.SX32 R3, R31, R40, 0x1, P5 ;  /* 0x000000281f037211 */ /* 0x000fe200028f0eff */
[----:B------:R4:W-:Y:S01]  /*45a0*/  @P3 STG.E.U8 desc[UR16][R12.64], R45 ;  /* 0x0000002d0c003986 */ /* 0x0009e2000c101110 */
[----:B-1----:R-:W-:-:S02]  /*45b0*/  IADD3 R8, P6, R30, R48, RZ ;  /* 0x000000301e087210 */ /* 0x002fc40007fde0ff */
[C---:B--2---:R-:W-:Y:S01]  /*45c0*/  IADD3 R10, P3, R29.reuse, R48, RZ ;  /* 0x000000301d0a7210 */ /* 0x044fe20007f7e0ff */
[----:B------:R1:W-:Y:S01]  /*45d0*/  @P2 STG.E.U8 desc[UR16][R2.64], R41 ;  /* 0x0000002902002986 */ /* 0x0003e2000c101110 */
[C---:B------:R-:W-:Y:S01]  /*45e0*/  ISETP.LT.AND P2, PT, R28.reuse, UR7, !P0 ;  /* 0x000000071c007c0c */ /* 0x040fe2000c741270 */
[----:B------:R-:W-:Y:S01]  /*45f0*/  IMAD R28, R28, UR6, RZ ;  /* 0x000000061c1c7c24 */ /* 0x000fe2000f8e02ff */
[-C--:B------:R-:W-:Y:S02]  /*4600*/  LEA.HI.X.SX32 R9, R30, R40.reuse, 0x1, P6 ;  /* 0x000000281e097211 */ /* 0x080fe400030f0eff */
[----:B---3--:R-:W-:Y:S02]  /*4610*/  PRMT R31, R4, 0x7770, RZ ;  /* 0x00007770041f7816 */ /* 0x008fe400000000ff */
[----:B------:R-:W-:Y:S02]  /*4620*/  LEA.HI.X.SX32 R11, R29, R40, 0x1, P3 ;  /* 0x000000281d0b7211 */ /* 0x000fe400018f0eff */
[----:B0-----:R-:W-:Y:S01]  /*4630*/  PRMT R15, R5, 0x7770, RZ ;  /* 0x00007770050f7816 */ /* 0x001fe200000000ff */
[----:B------:R-:W-:Y:S01]  /*4640*/  @P4 STG.E.U8 desc[UR16][R8.64], R31 ;  /* 0x0000001f08004986 */ /* 0x000fe2000c101110 */
[----:B----4-:R-:W-:-:S02]  /*4650*/  IADD3 R12, P6, R28, R48, RZ ;  /* 0x000000301c0c7210 */ /* 0x010fc40007fde0ff */
[----:B------:R-:W-:Y:S01]  /*4660*/  PRMT R29, R6, 0x7770, RZ ;  /* 0x00007770061d7816 */ /* 0x000fe200000000ff */
[----:B------:R0:W-:Y:S01]  /*4670*/  @P1 STG.E.U8 desc[UR16][R10.64], R15 ;  /* 0x0000000f0a001986 */ /* 0x0001e2000c101110 */
[C---:B------:R-:W-:Y:S01]  /*4680*/  ISETP.LT.AND P1, PT, R25.reuse, UR7, !P0 ;  /* 0x0000000719007c0c */ /* 0x040fe2000c721270 */
[----:B------:R-:W-:Y:S01]  /*4690*/  IMAD R25, R25, UR6, RZ ;  /* 0x0000000619197c24 */ /* 0x000fe2000f8e02ff */
[----:B------:R-:W-:Y:S02]  /*46a0*/  LEA.HI.X.SX32 R13, R28, R40, 0x1, P6 ;  /* 0x000000281c0d7211 */ /* 0x000fe400030f0eff */
[C---:B------:R-:W-:Y:S01]  /*46b0*/  ISETP.LT.AND P4, PT, R27.reuse, UR7, !P0 ;  /* 0x000000071b007c0c */ /* 0x040fe2000c781270 */
[----:B------:R-:W-:Y:S01]  /*46c0*/  IMAD R27, R27, UR6, RZ ;  /* 0x000000061b1b7c24 */ /* 0x000fe2000f8e02ff */
[C---:B------:R-:W-:Y:S01]  /*46d0*/  ISETP.LT.AND P3, PT, R26.reuse, UR7, !P0 ;  /* 0x000000071a007c0c */ /* 0x040fe2000c761270 */
[----:B------:R-:W-:Y:S01]  /*46e0*/  IMAD R26, R26, UR6, RZ ;  /* 0x000000061a1a7c24 */ /* 0x000fe2000f8e02ff */
[----:B------:R2:W-:Y:S02]  /*46f0*/  @P2 STG.E.U8 desc[UR16][R12.64], R29 ;  /* 0x0000001d0c002986 */ /* 0x0005e4000c101110 */
[----:B-1----:R-:W-:-:S02]  /*4700*/  IADD3 R2, P5, R27, R48, RZ ;  /* 0x000000301b027210 */ /* 0x002fc40007fbe0ff */
[CC--:B0-----:R-:W-:Y:S02]  /*4710*/  IADD3 R10, P2, R25.reuse, R48.reuse, RZ ;  /* 0x00000030190a7210 */ /* 0x0c1fe40007f5e0ff */
[----:B------:R-:W-:Y:S02]  /*4720*/  IADD3 R8, P6, R26, R48, RZ ;  /* 0x000000301a087210 */ /* 0x000fe40007fde0ff */
[-C--:B------:R-:W-:Y:S02]  /*4730*/  LEA.HI.X.SX32 R11, R25, R40.reuse, 0x1, P2 ;  /* 0x00000028190b7211 */ /* 0x080fe400010f0eff */
[C---:B------:R-:W-:Y:S01]  /*4740*/  ISETP.LT.AND P2, PT, R24.reuse, UR7, !P0 ;  /* 0x0000000718007c0c */ /* 0x040fe2000c741270 */
[----:B------:R-:W-:Y:S01]  /*4750*/  IMAD R24, R24, UR6, RZ ;  /* 0x0000000618187c24 */ /* 0x000fe2000f8e02ff */
[----:B------:R-:W-:Y:S02]  /*4760*/  LEA.HI.X.SX32 R3, R27, R40, 0x1, P5 ;  /* 0x000000281b037211 */ /* 0x000fe400028f0eff */
[----:B------:R-:W-:-:S02]  /*4770*/  PRMT R27, R7, 0x7770, RZ ;  /* 0x00007770071b7816 */ /* 0x000fc400000000ff */
[----:B------:R-:W-:Y:S02]  /*4780*/  LEA.HI.X.SX32 R9, R26, R40, 0x1, P6 ;  /* 0x000000281a097211 */ /* 0x000fe400030f0eff */
[----:B------:R-:W-:Y:S01]  /*4790*/  PRMT R15, R4, 0x7771, RZ ;  /* 0x00007771040f7816 */ /* 0x000fe200000000ff */
[----:B------:R0:W-:Y:S01]  /*47a0*/  @P4 STG.E.U8 desc[UR16][R2.64], R27 ;  /* 0x0000001b02004986 */ /* 0x0001e2000c101110 */
[----:B------:R-:W-:Y:S02]  /*47b0*/  PRMT R25, R5, 0x7771, RZ ;  /* 0x0000777105197816 */ /* 0x000fe400000000ff */
[C---:B--2---:R-:W-:Y:S01]  /*47c0*/  IADD3 R12, P5, R24.reuse, R48, RZ ;  /* 0x00000030180c7210 */ /* 0x044fe20007fbe0ff */
[----:B------:R1:W-:Y:S01]  /*47d0*/  @P3 STG.E.U8 desc[UR16][R8.64], R15 ;  /* 0x0000000f08003986 */ /* 0x0003e2000c101110 */
[C---:B------:R-:W-:Y:S01]  /*47e0*/  ISETP.LT.AND P4, PT, R21.reuse, UR7, !P0 ;  /* 0x0000000715007c0c */ /* 0x040fe2000c781270 */
[----:B------:R-:W-:Y:S01]  /*47f0*/  IMAD R21, R21, UR6, RZ ;  /* 0x0000000615157c24 */ /* 0x000fe2000f8e02ff */
[----:B------:R-:W-:Y:S01]  /*4800*/  LEA.HI.X.SX32 R13, R24, R40, 0x1, P5 ;  /* 0x00000028180d7211 */ /* 0x000fe200028f0eff */
[----:B------:R2:W-:Y:S01]  /*4810*/  @P1 STG.E.U8 desc[UR16][R10.64], R25 ;  /* 0x000000190a001986 */ /* 0x0005e2000c101110 */
[C---:B------:R-:W-:Y:S01]  /*4820*/  ISETP.LT.AND P1, PT, R23.reuse, UR7, !P0 ;  /* 0x0000000717007c0c */ /* 0x040fe2000c721270 */
[----:B------:R-:W-:Y:S01]  /*4830*/  IMAD R23, R23, UR6, RZ ;  /* 0x0000000617177c24 */ /* 0x000fe2000f8e02ff */
[C---:B------:R-:W-:Y:S01]  /*4840*/  ISETP.LT.AND P3, PT, R22.reuse, UR7, !P0 ;  /* 0x0000000716007c0c */ /* 0x040fe2000c761270 */
[----:B------:R-:W-:-:S03]  /*4850*/  IMAD R22, R22, UR6, RZ ;  /* 0x0000000616167c24 */ /* 0x000fc6000f8e02ff */
[CC--:B0-----:R-:W-:Y:S02]  /*4860*/  IADD3 R2, P6, R23.reuse, R48.reuse, RZ ;  /* 0x0000003017027210 */ /* 0x0c1fe40007fde0ff */
[----:B-1----:R-:W-:Y:S02]  /*4870*/  PRMT R15, R6, 0x7771, RZ ;  /* 0x00007771060f7816 */ /* 0x002fe400000000ff */
[----:B------:R-:W-:Y:S02]  /*4880*/  IADD3 R8, P5, R22, R48, RZ ;  /* 0x0000003016087210 */ /* 0x000fe40007fbe0ff */
[----:B------:R-:W-:Y:S01]  /*4890*/  LEA.HI.X.SX32 R3, R23, R40, 0x1, P6 ;  /* 0x0000002817037211 */ /* 0x000fe200030f0eff */
[----:B------:R0:W-:Y:S01]  /*48a0*/  @P2 STG.E.U8 desc[UR16][R12.64], R15 ;  /* 0x0000000f0c002986 */ /* 0x0001e2000c101110 */
[----:B--2---:R-:W-:Y:S02]  /*48b0*/  IADD3 R10, P2, R21, R48, RZ ;  /* 0x00000030150a7210 */ /* 0x004fe40007f5e0ff */
[----:B------:R-:W-:-:S02]  /*48c0*/  PRMT R25, R7, 0x7771, RZ ;  /* 0x0000777107197816 */ /* 0x000fc400000000ff */
[-C--:B------:R-:W-:Y:S02]  /*48d0*/  LEA.HI.X.SX32 R11, R21, R40.reuse, 0x1, P2 ;  /* 0x00000028150b7211 */ /* 0x080fe400010f0eff */
[----:B------:R-:W-:Y:S01]  /*48e0*/  LEA.HI.X.SX32 R9, R22, R40, 0x1, P5 ;  /* 0x0000002816097211 */ /* 0x000fe200028f0eff */
[----:B------:R1:W-:Y:S01]  /*48f0*/  @P1 STG.E.U8 desc[UR16][R2.64], R25 ;  /* 0x0000001902001986 */ /* 0x0003e2000c101110 */
[----:B------:R-:W-:Y:S02]  /*4900*/  PRMT R21, R4, 0x7772, RZ ;  /* 0x0000777204157816 */ /* 0x000fe400000000ff */
[----:B------:R-:W-:Y:S01]  /*4910*/  PRMT R23, R5, 0x7772, RZ ;  /* 0x0000777205177816 */ /* 0x000fe200000000ff */
[----:B0-----:R-:W-:Y:S01]  /*4920*/  IMAD R15, R17, UR6, RZ ;  /* 0x00000006110f7c24 */ /* 0x001fe2000f8e02ff */
[C---:B------:R-:W-:Y:S01]  /*4930*/  ISETP.LT.AND P5, PT, R20.reuse, UR7, !P0 ;  /* 0x0000000714007c0c */ /* 0x040fe2000c7a1270 */
[----:B------:R0:W-:Y:S01]  /*4940*/  @P3 STG.E.U8 desc[UR16][R8.64], R21 ;  /* 0x0000001508003986 */ /* 0x0001e2000c101110 */
[----:B------:R-:W-:Y:S01]  /*4950*/  IMAD R20, R20, UR6, RZ ;  /* 0x0000000614147c24 */ /* 0x000fe2000f8e02ff */
[C---:B------:R-:W-:Y:S01]  /*4960*/  ISETP.LT.AND P3, PT, R18.reuse, UR7, !P0 ;  /* 0x0000000712007c0c */ /* 0x040fe2000c761270 */
[----:B------:R-:W-:Y:S01]  /*4970*/  IMAD R18, R18, UR6, RZ ;  /* 0x0000000612127c24 */ /* 0x000fe2000f8e02ff */
[----:B------:R2:W-:Y:S01]  /*4980*/  @P4 STG.E.U8 desc[UR16][R10.64], R23 ;  /* 0x000000170a004986 */ /* 0x0005e2000c101110 */
[C---:B------:R-:W-:Y:S01]  /*4990*/  ISETP.LT.AND P4, PT, R19.reuse, UR7, !P0 ;  /* 0x0000000713007c0c */ /* 0x040fe2000c781270 */
[----:B------:R-:W-:Y:S01]  /*49a0*/  IMAD R19, R19, UR6, RZ ;  /* 0x0000000613137c24 */ /* 0x000fe2000f8e02ff */
[----:B-1----:R-:W-:Y:S01]  /*49b0*/  IADD3 R2, P6, R20, R48, RZ ;  /* 0x0000003014027210 */ /* 0x002fe20007fde0ff */
[----:B------:R-:W-:Y:S01]  /*49c0*/  IMAD R13, R16, UR6, RZ ;  /* 0x00000006100d7c24 */ /* 0x000fe2000f8e02ff */
[----:B------:R-:W-:-:S02]  /*49d0*/  PRMT R25, R6, 0x7772, RZ ;  /* 0x0000777206197816 */ /* 0x000fc400000000ff */
[----:B------:R-:W-:Y:S01]  /*49e0*/  LEA.HI.X.SX32 R3, R20, R40, 0x1, P6 ;  /* 0x0000002814037211 */ /* 0x000fe200030f0eff */
[----:B0-----:R-:W-:Y:S01]  /*49f0*/  IMAD R21, R0, UR6, RZ ;  /* 0x0000000600157c24 */ /* 0x001fe2000f8e02ff */
[-C--:B------:R-:W-:Y:S02]  /*4a00*/  IADD3 R8, P1, R19, R48.reuse, RZ ;  /* 0x0000003013087210 */ /* 0x080fe40007f3e0ff */
[-C--:B------:R-:W-:Y:S01]  /*4a10*/  IADD3 R12, P6, R13, R48.reuse, RZ ;  /* 0x000000300d0c7210 */ /* 0x080fe20007fde0ff */
[----:B------:R0:W-:Y:S01]  /*4a20*/  @P5 STG.E.U8 desc[UR16][R2.64], R25 ;  /* 0x0000001902005986 */ /* 0x0001e2000c101110 */
[----:B--2---:R-:W-:Y:S02]  /*4a30*/  IADD3 R10, P2, R18, R48, RZ ;  /* 0x00000030120a7210 */ /* 0x004fe40007f5e0ff */
[----:B------:R-:W-:Y:S02]  /*4a40*/  LEA.HI.X.SX32 R9, R19, R40, 0x1, P1 ;  /* 0x0000002813097211 */ /* 0x000fe400008f0eff */
[----:B------:R-:W-:-:S02]  /*4a50*/  IADD3 R14, P1, R15, R48, RZ ;  /* 0x000000300f0e7210 */ /* 0x000fc40007f3e0ff */
[-C--:B------:R-:W-:Y:S02]  /*4a60*/  LEA.HI.X.SX32 R11, R18, R40.reuse, 0x1, P2 ;  /* 0x00000028120b7211 */ /* 0x080fe400010f0eff */
[----:B------:R-:W-:Y:S02]  /*4a70*/  ISETP.LT.AND P2, PT, R16, UR7, !P0 ;  /* 0x0000000710007c0c */ /* 0x000fe4000c741270 */
[-C--:B------:R-:W-:Y:S02]  /*4a80*/  LEA.HI.X.SX32 R15, R15, R40.reuse, 0x1, P1 ;  /* 0x000000280f0f7211 */ /* 0x080fe400008f0eff */
[----:B------:R-:W-:Y:S02]  /*4a90*/  LEA.HI.X.SX32 R13, R13, R40, 0x1, P6 ;  /* 0x000000280d0d7211 */ /* 0x000fe400030f0eff */
[----:B------:R-:W-:Y:S02]  /*4aa0*/  ISETP.LT.AND P1, PT, R17, UR7, !P0 ;  /* 0x0000000711007c0c */ /* 0x000fe4000c721270 */
[----:B------:R-:W-:-:S02]  /*4ab0*/  IADD3 R16, P6, R21, R48, RZ ;  /* 0x0000003015107210 */ /* 0x000fc40007fde0ff */
[----:B------:R-:W-:Y:S02]  /*4ac0*/  ISETP.LT.AND P0, PT, R0, UR7, !P0 ;  /* 0x0000000700007c0c */ /* 0x000fe4000c701270 */
[----:B------:R-:W-:Y:S02]  /*4ad0*/  LEA.HI.X.SX32 R17, R21, R40, 0x1, P6 ;  /* 0x0000002815117211 */ /* 0x000fe400030f0eff */
[----:B------:R-:W-:Y:S02]  /*4ae0*/  PRMT R23, R7, 0x7772, RZ ;  /* 0x0000777207177816 */ /* 0x000fe400000000ff */
[----:B------:R-:W-:Y:S02]  /*4af0*/  PRMT R21, R4, 0x7773, RZ ;  /* 0x0000777304157816 */ /* 0x000fe400000000ff */
[----:B------:R-:W-:Y:S01]  /*4b00*/  PRMT R19, R5, 0x7773, RZ ;  /* 0x0000777305137816 */ /* 0x000fe200000000ff */
[----:B------:R0:W-:Y:S01]  /*4b10*/  @P4 STG.E.U8 desc[UR16][R8.64], R23 ;  /* 0x0000001708004986 */ /* 0x0001e2000c101110 */
[----:B------:R-:W-:-:S02]  /*4b20*/  PRMT R5, R6, 0x7773, RZ ;  /* 0x0000777306057816 */ /* 0x000fc400000000ff */
[----:B------:R-:W-:Y:S01]  /*4b30*/  PRMT R7, R7, 0x7773, RZ ;  /* 0x0000777307077816 */ /* 0x000fe200000000ff */
[----:B------:R0:W-:Y:S04]  /*4b40*/  @P3 STG.E.U8 desc[UR16][R10.64], R21 ;  /* 0x000000150a003986 */ /* 0x0001e8000c101110 */
[----:B------:R0:W-:Y:S04]  /*4b50*/  @P2 STG.E.U8 desc[UR16][R12.64], R19 ;  /* 0x000000130c002986 */ /* 0x0001e8000c101110 */
[----:B------:R0:W-:Y:S01]  /*4b60*/  @P1 STG.E.U8 desc[UR16][R14.64], R5 ;  /* 0x000000050e001986 */ /* 0x0001e2000c101110 */
[----:B------:R-:W-:Y:S05]  /*4b70*/  @!P0 EXIT ;  /* 0x000000000000894d */ /* 0x000fea0003800000 */
[----:B------:R-:W-:Y:S01]  /*4b80*/  STG.E.U8 desc[UR16][R16.64], R7 ;  /* 0x0000000710007986 */ /* 0x000fe2000c101110 */
[----:B------:R-:W-:Y:S05]  /*4b90*/  EXIT ;  /* 0x000000000000794d */ /* 0x000fea0003800000 */
.L_x_3:
[----:B------:R-:W-:-:S00]  /*4ba0*/  BRA `(.L_x_3) ;  /* 0xfffffffc00fc7947 */ /* 0x000fc0000383ffff */
[----:B------:R-:W-:-:S00]  /*4bb0*/  NOP ;  /* 0x0000000000007918 */ /* 0x000fc00000000000 */
        /* <DEDUP_REMOVED lines=12> */
.L_x_4:


//--------------------- .nv.shared.matmul_kernel  --------------------------
	.section	.nv.shared.matmul_kernel,"aw",@nobits
	.sectionflags	@""
	.align	16
	.zero		1024


//--------------------- .nv.shared.reserved.0     --------------------------
	.section	.nv.shared.reserved.0,"aw",@nobits
	.weak		__nv_reservedSMEM_offset_0_alias
	.size		__nv_reservedSMEM_offset_0_alias, 0, 0
	.other		__nv_reservedSMEM_offset_0_alias,@"STO_CUDA_RESERVED_SHARED STV_DEFAULT"
__nv_reservedSMEM_offset_0_alias:
	.zero		0


//--------------------- .nv.constant0.matmul_kernel --------------------------
	.section	.nv.constant0.matmul_kernel,"a",@progbits
	.sectionflags	@""
	.align	4
.nv.constant0.matmul_kernel:
	.zero		608


//--------------------- SYMBOLS --------------------------

	.type		.nv.reservedSmem.offset0,@object
	.size		.nv.reservedSmem.offset0,0x4
